	.target	sm_90a

	.elftype	@"ET_EXEC"


//--------------------- .note.nv.tkinfo           --------------------------
	.section	.note.nv.tkinfo,"",@"SHT_NOTE"
	.sectionflags	@"SHF_NOTE_NV_TKINFO"
	.tkinfo
        /*0018*/ 	.word	0x00000002
        /*0030*/ 	.string	""
        /*0030*/ 	.string	"ptxas"
        /*0030*/ 	.string	"Cuda compilation tools, release 13.0, V13.0.88"
        /*0030*/ 	.string	"Build cuda_13.0.r13.0/compiler.36424714_0"
        /*0030*/ 	.string	"-arch sm_90a -m 64 "



//--------------------- .note.nv.cuinfo           --------------------------
	.section	.note.nv.cuinfo,"",@"SHT_NOTE"
	.sectionflags	@"SHF_NOTE_NV_CUINFO"
        /*0018*/ 	.short	0x0002
        /*001a*/ 	.short	0x005a
        /*001c*/ 	.short	0x0082
	.zero		2


//--------------------- .nv.info                  --------------------------
	.section	.nv.info,"",@"SHT_CUDA_INFO"
	.align	4


	//----- nvinfo : EIATTR_REGCOUNT
	.align		4
        /*0000*/ 	.byte	0x04, 0x2f
        /*0002*/ 	.short	(.L_15 - .L_14)
	.align		4
.L_14:
        /*0004*/ 	.word	index@(_ZN7cutlass13device_kernelINS_4gemm6kernel13GemmUniversalIN4cute5tupleIJiiiiEEENS1_10collective13CollectiveMmaINS1_34MainloopSm90TmaGmmaWarpSpecializedILi18ENS5_IJNS4_1CILi8EEENSA_ILi1EEESC_EEENS1_32KernelTmaWarpSpecializedPingpongEEENS5_IJNSA_ILi64EEENSA_ILi128EEENSA_ILi32EEEEEENS_10bfloat16_tENS5_IJlSC_lEEESK_SL_NS4_8TiledMMAINS4_8MMA_AtomIJNS4_4SM904GMMA28MMA_64x128x16_F32BF16BF16_SSILNSP_5MajorE0ELSR_0ELNSP_7ScaleInE1ELSS_1EEEEEENS4_6LayoutINS5_IJSC_SC_SC_EEENS5_IJNSA_ILi0EEESX_SX_EEEEENS5_IJNS4_10UnderscoreES10_S10_EEEEENS4_13SM90_TMA_LOADENS4_14ComposedLayoutINS4_7SwizzleILi2ELi4ELi3EEENS4_18smem_ptr_flag_bitsILi16EEENSV_INS5_IJSB_SI_EEENS5_IJSI_SC_EEEEEEEvNS4_8identityENS4_23SM90_TMA_LOAD_MULTICASTES1C_vS1D_EENS_8epilogue10collective6detail29Sm90TmaWarpSpecializedAdapterINS1H_15DefaultEpilogueISK_SL_SL_NS1G_6thread17LinearCombinationISK_Li1EffLNS1L_9ScaleType4KindE0ELNS_15FloatRoundStyleE2ESK_EENS1_15EpilogueDefaultEEEEEvvEEEEvNT_6ParamsE)
        /*0008*/ 	.word	0x000000a8


	//----- nvinfo : EIATTR_FRAME_SIZE
	.align		4
.L_15:
        /*000c*/ 	.byte	0x04, 0x11
        /*000e*/ 	.short	(.L_17 - .L_16)
	.align		4
.L_16:
        /*0010*/ 	.word	index@(_ZN7cutlass13device_kernelINS_4gemm6kernel13GemmUniversalIN4cute5tupleIJiiiiEEENS1_10collective13CollectiveMmaINS1_34MainloopSm90TmaGmmaWarpSpecializedILi18ENS5_IJNS4_1CILi8EEENSA_ILi1EEESC_EEENS1_32KernelTmaWarpSpecializedPingpongEEENS5_IJNSA_ILi64EEENSA_ILi128EEENSA_ILi32EEEEEENS_10bfloat16_tENS5_IJlSC_lEEESK_SL_NS4_8TiledMMAINS4_8MMA_AtomIJNS4_4SM904GMMA28MMA_64x128x16_F32BF16BF16_SSILNSP_5MajorE0ELSR_0ELNSP_7ScaleInE1ELSS_1EEEEEENS4_6LayoutINS5_IJSC_SC_SC_EEENS5_IJNSA_ILi0EEESX_SX_EEEEENS5_IJNS4_10UnderscoreES10_S10_EEEEENS4_13SM90_TMA_LOADENS4_14ComposedLayoutINS4_7SwizzleILi2ELi4ELi3EEENS4_18smem_ptr_flag_bitsILi16EEENSV_INS5_IJSB_SI_EEENS5_IJSI_SC_EEEEEEEvNS4_8identityENS4_23SM90_TMA_LOAD_MULTICASTES1C_vS1D_EENS_8epilogue10collective6detail29Sm90TmaWarpSpecializedAdapterINS1H_15DefaultEpilogueISK_SL_SL_NS1G_6thread17LinearCombinationISK_Li1EffLNS1L_9ScaleType4KindE0ELNS_15FloatRoundStyleE2ESK_EENS1_15EpilogueDefaultEEEEEvvEEEEvNT_6ParamsE)
        /*0014*/ 	.word	0x00000008


	//----- nvinfo : EIATTR_MIN_STACK_SIZE
	.align		4
.L_17:
        /*0018*/ 	.byte	0x04, 0x12
        /*001a*/ 	.short	(.L_19 - .L_18)
	.align		4
.L_18:
        /*001c*/ 	.word	index@(_ZN7cutlass13device_kernelINS_4gemm6kernel13GemmUniversalIN4cute5tupleIJiiiiEEENS1_10collective13CollectiveMmaINS1_34MainloopSm90TmaGmmaWarpSpecializedILi18ENS5_IJNS4_1CILi8EEENSA_ILi1EEESC_EEENS1_32KernelTmaWarpSpecializedPingpongEEENS5_IJNSA_ILi64EEENSA_ILi128EEENSA_ILi32EEEEEENS_10bfloat16_tENS5_IJlSC_lEEESK_SL_NS4_8TiledMMAINS4_8MMA_AtomIJNS4_4SM904GMMA28MMA_64x128x16_F32BF16BF16_SSILNSP_5MajorE0ELSR_0ELNSP_7ScaleInE1ELSS_1EEEEEENS4_6LayoutINS5_IJSC_SC_SC_EEENS5_IJNSA_ILi0EEESX_SX_EEEEENS5_IJNS4_10UnderscoreES10_S10_EEEEENS4_13SM90_TMA_LOADENS4_14ComposedLayoutINS4_7SwizzleILi2ELi4ELi3EEENS4_18smem_ptr_flag_bitsILi16EEENSV_INS5_IJSB_SI_EEENS5_IJSI_SC_EEEEEEEvNS4_8identityENS4_23SM90_TMA_LOAD_MULTICASTES1C_vS1D_EENS_8epilogue10collective6detail29Sm90TmaWarpSpecializedAdapterINS1H_15DefaultEpilogueISK_SL_SL_NS1G_6thread17LinearCombinationISK_Li1EffLNS1L_9ScaleType4KindE0ELNS_15FloatRoundStyleE2ESK_EENS1_15EpilogueDefaultEEEEEvvEEEEvNT_6ParamsE)
        /*0020*/ 	.word	0x00000008
.L_19:


//--------------------- .nv.compat                --------------------------
	.section	.nv.compat,"",@"SHT_CUDA_COMPAT_INFO"
	.align	4
        /*0000*/ 	.byte	0x02, 0x09, 0x01, 0x00, 0x02, 0x02, 0x04, 0x00, 0x02, 0x05, 0x05, 0x00, 0x03, 0x07, 0x01, 0x01
        /*0010*/ 	.byte	0x02, 0x03, 0x01, 0x00, 0x02, 0x06, 0x01, 0x00, 0x04, 0x0b, 0x08, 0x00, 0x00, 0x00, 0x00, 0x00
        /*0020*/ 	.byte	0x00, 0x00, 0x00, 0x00


//--------------------- .nv.info._ZN7cutlass13device_kernelINS_4gemm6kernel13GemmUniversalIN4cute5tupleIJiiiiEEENS1_10collective13CollectiveMmaINS1_34MainloopSm90TmaGmmaWarpSpecializedILi18ENS5_IJNS4_1CILi8EEENSA_ILi1EEESC_EEENS1_32KernelTmaWarpSpecializedPingpongEEENS5_IJNSA_ILi64EEENSA_ILi128EEENSA_ILi32EEEEEENS_10bfloat16_tENS5_IJlSC_lEEESK_SL_NS4_8TiledMMAINS4_8MMA_AtomIJNS4_4SM904GMMA28MMA_64x128x16_F32BF16BF16_SSILNSP_5MajorE0ELSR_0ELNSP_7ScaleInE1ELSS_1EEEEEENS4_6LayoutINS5_IJSC_SC_SC_EEENS5_IJNSA_ILi0EEESX_SX_EEEEENS5_IJNS4_10UnderscoreES10_S10_EEEEENS4_13SM90_TMA_LOADENS4_14ComposedLayoutINS4_7SwizzleILi2ELi4ELi3EEENS4_18smem_ptr_flag_bitsILi16EEENSV_INS5_IJSB_SI_EEENS5_IJSI_SC_EEEEEEEvNS4_8identityENS4_23SM90_TMA_LOAD_MULTICASTES1C_vS1D_EENS_8epilogue10collective6detail29Sm90TmaWarpSpecializedAdapterINS1H_15DefaultEpilogueISK_SL_SL_NS1G_6thread17LinearCombinationISK_Li1EffLNS1L_9ScaleType4KindE0ELNS_15FloatRoundStyleE2ESK_EENS1_15EpilogueDefaultEEEEEvvEEEEvNT_6ParamsE --------------------------
	.section	.nv.info._ZN7cutlass13device_kernelINS_4gemm6kernel13GemmUniversalIN4cute5tupleIJiiiiEEENS1_10collective13CollectiveMmaINS1_34MainloopSm90TmaGmmaWarpSpecializedILi18ENS5_IJNS4_1CILi8EEENSA_ILi1EEESC_EEENS1_32KernelTmaWarpSpecializedPingpongEEENS5_IJNSA_ILi64EEENSA_ILi128EEENSA_ILi32EEEEEENS_10bfloat16_tENS5_IJlSC_lEEESK_SL_NS4_8TiledMMAINS4_8MMA_AtomIJNS4_4SM904GMMA28MMA_64x128x16_F32BF16BF16_SSILNSP_5MajorE0ELSR_0ELNSP_7ScaleInE1ELSS_1EEEEEENS4_6LayoutINS5_IJSC_SC_SC_EEENS5_IJNSA_ILi0EEESX_SX_EEEEENS5_IJNS4_10UnderscoreES10_S10_EEEEENS4_13SM90_TMA_LOADENS4_14ComposedLayoutINS4_7SwizzleILi2ELi4ELi3EEENS4_18smem_ptr_flag_bitsILi16EEENSV_INS5_IJSB_SI_EEENS5_IJSI_SC_EEEEEEEvNS4_8identityENS4_23SM90_TMA_LOAD_MULTICASTES1C_vS1D_EENS_8epilogue10collective6detail29Sm90TmaWarpSpecializedAdapterINS1H_15DefaultEpilogueISK_SL_SL_NS1G_6thread17LinearCombinationISK_Li1EffLNS1L_9ScaleType4KindE0ELNS_15FloatRoundStyleE2ESK_EENS1_15EpilogueDefaultEEEEEvvEEEEvNT_6ParamsE,"",@"SHT_CUDA_INFO"
	.sectionflags	@""
	.align	4


	//----- nvinfo : EIATTR_CUDA_API_VERSION
	.align		4
        /*0000*/ 	.byte	0x04, 0x37
        /*0002*/ 	.short	(.L_21 - .L_20)
.L_20:
        /*0004*/ 	.word	0x00000082


	//----- nvinfo : EIATTR_KPARAM_INFO
	.align		4
.L_21:
        /*0008*/ 	.byte	0x04, 0x17
        /*000a*/ 	.short	(.L_23 - .L_22)
.L_22:
        /*000c*/ 	.word	0x00000000
        /*0010*/ 	.short	0x0000
        /*0012*/ 	.short	0x0070
        /*0014*/ 	.byte	0x00, 0xf0, 0x01, 0x10


	//----- nvinfo : EIATTR_SPARSE_MMA_MASK
	.align		4
.L_23:
        /*0018*/ 	.byte	0x03, 0x50
        /*001a*/ 	.short	0x0000


	//----- nvinfo : EIATTR_MAXREG_COUNT
	.align		4
        /*001c*/ 	.byte	0x03, 0x1b
        /*001e*/ 	.short	0x00a8


	//----- nvinfo : EIATTR_NUM_BARRIERS
	.align		4
        /*0020*/ 	.byte	0x02, 0x4c
        /*0022*/ 	.byte	0x01
	.zero		1


	//----- nvinfo : EIATTR_EXTERNS
	.align		4
        /*0024*/ 	.byte	0x04, 0x0f
        /*0026*/ 	.short	(.L_25 - .L_24)


	//   ....[0]....
	.align		4
.L_24:
        /*0028*/ 	.word	index@(__assertfail)


	//----- nvinfo : EIATTR_ANNOTATIONS
	.align		4
.L_25:
        /*002c*/ 	.byte	0x04, 0x55
        /*002e*/ 	.short	(.L_27 - .L_26)


	//   ....[0]....
.L_26:
        /*0030*/ 	.word	0x00000001
        /*0034*/ 	.byte	0xa0, 0x0f, 0x00, 0x00, 0x01, 0x00, 0x00, 0x00, 0x90, 0x63, 0x00, 0x00, 0x01, 0x00, 0x00, 0x00
        /*0044*/ 	.byte	0x00, 0x70, 0x00, 0x00


	//----- nvinfo : EIATTR_MERCURY_ISA_VERSION
	.align		4
.L_27:
        /*0048*/ 	.byte	0x03, 0x5f
        /*004a*/ 	.short	0x0101


	//----- nvinfo : EIATTR_INT_WARP_WIDE_INSTR_OFFSETS
	.align		4
        /*004c*/ 	.byte	0x04, 0x31
        /*004e*/ 	.short	(.L_29 - .L_28)


	//   ....[0]....
.L_28:
        /*0050*/ 	.word	0x00000760


	//   ....[1]....
        /*0054*/ 	.word	0x00000780


	//   ....[2]....
        /*0058*/ 	.word	0x000007a0


	//   ....[3]....
        /*005c*/ 	.word	0x000008e0


	//   ....[4]....
        /*0060*/ 	.word	0x000008f0


	//   ....[5]....
        /*0064*/ 	.word	0x00000900


	//   ....[6]....
        /*0068*/ 	.word	0x00000990


	//   ....[7]....
        /*006c*/ 	.word	0x000009e0


	//   ....[8]....
        /*0070*/ 	.word	0x00002010


	//----- nvinfo : EIATTR_COOP_GROUP_MASK_REGIDS
	.align		4
.L_29:
        /*0074*/ 	.byte	0x04, 0x29
        /*0076*/ 	.short	(.L_31 - .L_30)


	//   ....[0]....
.L_30:
        /*0078*/ 	.word	0xffffffff


	//   ....[1]....
        /*007c*/ 	.word	0xffffffff


	//   ....[2]....
        /*0080*/ 	.word	0xffffffff


	//   ....[3]....
        /*0084*/ 	.word	0xffffffff


	//   ....[4]....
        /*0088*/ 	.word	0xffffffff


	//   ....[5]....
        /*008c*/ 	.word	0xffffffff


	//   ....[6]....
        /*0090*/ 	.word	0xffffffff


	//----- nvinfo : EIATTR_COOP_GROUP_INSTR_OFFSETS
	.align		4
.L_31:
        /*0094*/ 	.byte	0x04, 0x28
        /*0096*/ 	.short	(.L_33 - .L_32)


	//   ....[0]....
.L_32:
        /*0098*/ 	.word	0x00000070


	//   ....[1]....
        /*009c*/ 	.word	0x00000080


	//   ....[2]....
        /*00a0*/ 	.word	0x00000140


	//   ....[3]....
        /*00a4*/ 	.word	0x00000510


	//   ....[4]....
        /*00a8*/ 	.word	0x00000550


	//   ....[5]....
        /*00ac*/ 	.word	0x00000920


	//   ....[6]....
        /*00b0*/ 	.word	0x00000b40


	//----- nvinfo : EIATTR_REG_RECONFIG
	.align		4
.L_33:
        /*00b4*/ 	.byte	0x01, 0x54
	.zero		2


	//----- nvinfo : EIATTR_SYSCALL_OFFSETS
	.align		4
        /*00b8*/ 	.byte	0x04, 0x46
        /*00ba*/ 	.short	(.L_35 - .L_34)


	//   ....[0]....
.L_34:
        /*00bc*/ 	.word	0x00001a50


	//----- nvinfo : EIATTR_MBARRIER_INSTR_OFFSETS
	.align		4
.L_35:
        /*00c0*/ 	.byte	0x04, 0x39
        /*00c2*/ 	.short	(.L_37 - .L_36)


	//   ....[0]....
.L_36:
        /*00c4*/ 	.word	0x000002a0
        /*00c8*/ 	.word	0x000000ff
        /*00cc*/ 	.word	0x00000000
        /*00d0*/ 	.short	0x0100
        /*00d2*/ 	.byte	0x08
	.zero		1


	//   ....[1]....
        /*00d4*/ 	.word	0x000002b0
        /*00d8*/ 	.word	0x000000ff
        /*00dc*/ 	.word	0x00000090
        /*00e0*/ 	.short	0x0100
        /*00e2*/ 	.byte	0x08
	.zero		1


	//   ....[2]....
        /*00e4*/ 	.word	0x000002c0
        /*00e8*/ 	.word	0x000000ff
        /*00ec*/ 	.word	0x00000008
        /*00f0*/ 	.short	0x0100
        /*00f2*/ 	.byte	0x08
	.zero		1


	//   ....[3]....
        /*00f4*/ 	.word	0x000002d0
        /*00f8*/ 	.word	0x000000ff
        /*00fc*/ 	.word	0x00000098
        /*0100*/ 	.short	0x0100
        /*0102*/ 	.byte	0x08
	.zero		1


	//   ....[4]....
        /*0104*/ 	.word	0x000002e0
        /*0108*/ 	.word	0x000000ff
        /*010c*/ 	.word	0x00000010
        /*0110*/ 	.short	0x0100
        /*0112*/ 	.byte	0x08
	.zero		1


	//   ....[5]....
        /*0114*/ 	.word	0x000002f0
        /*0118*/ 	.word	0x000000ff
        /*011c*/ 	.word	0x000000a0
        /*0120*/ 	.short	0x0100
        /*0122*/ 	.byte	0x08
	.zero		1


	//   ....[6]....
        /*0124*/ 	.word	0x00000300
        /*0128*/ 	.word	0x000000ff
        /*012c*/ 	.word	0x00000018
        /*0130*/ 	.short	0x0100
        /*0132*/ 	.byte	0x08
	.zero		1


	//   ....[7]....
        /*0134*/ 	.word	0x00000310
        /*0138*/ 	.word	0x000000ff
        /*013c*/ 	.word	0x000000a8
        /*0140*/ 	.short	0x0100
        /*0142*/ 	.byte	0x08
	.zero		1


	//   ....[8]....
        /*0144*/ 	.word	0x00000320
        /*0148*/ 	.word	0x000000ff
        /*014c*/ 	.word	0x00000020
        /*0150*/ 	.short	0x0100
        /*0152*/ 	.byte	0x08
	.zero		1


	//   ....[9]....
        /*0154*/ 	.word	0x00000330
        /*0158*/ 	.word	0x000000ff
        /*015c*/ 	.word	0x000000b0
        /*0160*/ 	.short	0x0100
        /*0162*/ 	.byte	0x08
	.zero		1


	//   ....[10]....
        /*0164*/ 	.word	0x00000340
        /*0168*/ 	.word	0x000000ff
        /*016c*/ 	.word	0x00000028
        /*0170*/ 	.short	0x0100
        /*0172*/ 	.byte	0x08
	.zero		1


	//   ....[11]....
        /*0174*/ 	.word	0x00000350
        /*0178*/ 	.word	0x000000ff
        /*017c*/ 	.word	0x000000b8
        /*0180*/ 	.short	0x0100
        /*0182*/ 	.byte	0x08
	.zero		1


	//   ....[12]....
        /*0184*/ 	.word	0x00000360
        /*0188*/ 	.word	0x000000ff
        /*018c*/ 	.word	0x00000030
        /*0190*/ 	.short	0x0100
        /*0192*/ 	.byte	0x08
	.zero		1


	//   ....[13]....
        /*0194*/ 	.word	0x00000370
        /*0198*/ 	.word	0x000000ff
        /*019c*/ 	.word	0x000000c0
        /*01a0*/ 	.short	0x0100
        /*01a2*/ 	.byte	0x08
	.zero		1


	//   ....[14]....
        /*01a4*/ 	.word	0x00000380
        /*01a8*/ 	.word	0x000000ff
        /*01ac*/ 	.word	0x00000038
        /*01b0*/ 	.short	0x0100
        /*01b2*/ 	.byte	0x08
	.zero		1


	//   ....[15]....
        /*01b4*/ 	.word	0x00000390
        /*01b8*/ 	.word	0x000000ff
        /*01bc*/ 	.word	0x000000c8
        /*01c0*/ 	.short	0x0100
        /*01c2*/ 	.byte	0x08
	.zero		1


	//   ....[16]....
        /*01c4*/ 	.word	0x000003a0
        /*01c8*/ 	.word	0x000000ff
        /*01cc*/ 	.word	0x00000040
        /*01d0*/ 	.short	0x0100
        /*01d2*/ 	.byte	0x08
	.zero		1


	//   ....[17]....
        /*01d4*/ 	.word	0x000003b0
        /*01d8*/ 	.word	0x000000ff
        /*01dc*/ 	.word	0x000000d0
        /*01e0*/ 	.short	0x0100
        /*01e2*/ 	.byte	0x08
	.zero		1


	//   ....[18]....
        /*01e4*/ 	.word	0x000003c0
        /*01e8*/ 	.word	0x000000ff
        /*01ec*/ 	.word	0x00000048
        /*01f0*/ 	.short	0x0100
        /*01f2*/ 	.byte	0x08
	.zero		1


	//   ....[19]....
        /*01f4*/ 	.word	0x000003d0
        /*01f8*/ 	.word	0x000000ff
        /*01fc*/ 	.word	0x000000d8
        /*0200*/ 	.short	0x0100
        /*0202*/ 	.byte	0x08
	.zero		1


	//   ....[20]....
        /*0204*/ 	.word	0x000003e0
        /*0208*/ 	.word	0x000000ff
        /*020c*/ 	.word	0x00000050
        /*0210*/ 	.short	0x0100
        /*0212*/ 	.byte	0x08
	.zero		1


	//   ....[21]....
        /*0214*/ 	.word	0x000003f0
        /*0218*/ 	.word	0x000000ff
        /*021c*/ 	.word	0x000000e0
        /*0220*/ 	.short	0x0100
        /*0222*/ 	.byte	0x08
	.zero		1


	//   ....[22]....
        /*0224*/ 	.word	0x00000400
        /*0228*/ 	.word	0x000000ff
        /*022c*/ 	.word	0x00000058
        /*0230*/ 	.short	0x0100
        /*0232*/ 	.byte	0x08
	.zero		1


	//   ....[23]....
        /*0234*/ 	.word	0x00000410
        /*0238*/ 	.word	0x000000ff
        /*023c*/ 	.word	0x000000e8
        /*0240*/ 	.short	0x0100
        /*0242*/ 	.byte	0x08
	.zero		1


	//   ....[24]....
        /*0244*/ 	.word	0x00000420
        /*0248*/ 	.word	0x000000ff
        /*024c*/ 	.word	0x00000060
        /*0250*/ 	.short	0x0100
        /*0252*/ 	.byte	0x08
	.zero		1


	//   ....[25]....
        /*0254*/ 	.word	0x00000430
        /*0258*/ 	.word	0x000000ff
        /*025c*/ 	.word	0x000000f0
        /*0260*/ 	.short	0x0100
        /*0262*/ 	.byte	0x08
	.zero		1


	//   ....[26]....
        /*0264*/ 	.word	0x00000440
        /*0268*/ 	.word	0x000000ff
        /*026c*/ 	.word	0x00000068
        /*0270*/ 	.short	0x0100
        /*0272*/ 	.byte	0x08
	.zero		1


	//   ....[27]....
        /*0274*/ 	.word	0x00000450
        /*0278*/ 	.word	0x000000ff
        /*027c*/ 	.word	0x000000f8
        /*0280*/ 	.short	0x0100
        /*0282*/ 	.byte	0x08
	.zero		1


	//   ....[28]....
        /*0284*/ 	.word	0x00000460
        /*0288*/ 	.word	0x000000ff
        /*028c*/ 	.word	0x00000070
        /*0290*/ 	.short	0x0100
        /*0292*/ 	.byte	0x08
	.zero		1


	//   ....[29]....
        /*0294*/ 	.word	0x00000470
        /*0298*/ 	.word	0x000000ff
        /*029c*/ 	.word	0x00000100
        /*02a0*/ 	.short	0x0100
        /*02a2*/ 	.byte	0x08
	.zero		1


	//   ....[30]....
        /*02a4*/ 	.word	0x00000480
        /*02a8*/ 	.word	0x000000ff
        /*02ac*/ 	.word	0x00000078
        /*02b0*/ 	.short	0x0100
        /*02b2*/ 	.byte	0x08
	.zero		1


	//   ....[31]....
        /*02b4*/ 	.word	0x00000490
        /*02b8*/ 	.word	0x000000ff
        /*02bc*/ 	.word	0x00000108
        /*02c0*/ 	.short	0x0100
        /*02c2*/ 	.byte	0x08
	.zero		1


	//   ....[32]....
        /*02c4*/ 	.word	0x000004a0
        /*02c8*/ 	.word	0x000000ff
        /*02cc*/ 	.word	0x00000080
        /*02d0*/ 	.short	0x0100
        /*02d2*/ 	.byte	0x08
	.zero		1


	//   ....[33]....
        /*02d4*/ 	.word	0x000004b0
        /*02d8*/ 	.word	0x000000ff
        /*02dc*/ 	.word	0x00000110
        /*02e0*/ 	.short	0x0100
        /*02e2*/ 	.byte	0x08
	.zero		1


	//   ....[34]....
        /*02e4*/ 	.word	0x000004c0
        /*02e8*/ 	.word	0x000000ff
        /*02ec*/ 	.word	0x00000088
        /*02f0*/ 	.short	0x0100
        /*02f2*/ 	.byte	0x08
	.zero		1


	//   ....[35]....
        /*02f4*/ 	.word	0x000004d0
        /*02f8*/ 	.word	0x000000ff
        /*02fc*/ 	.word	0x00000118
        /*0300*/ 	.short	0x0100
        /*0302*/ 	.byte	0x08
	.zero		1


	//   ....[36]....
        /*0304*/ 	.word	0x00000a20
        /*0308*/ 	.word	0x000000ff
        /*030c*/ 	.word	0x00000150
        /*0310*/ 	.short	0x0100
        /*0312*/ 	.byte	0x08
	.zero		1


	//   ....[37]....
        /*0314*/ 	.word	0x00000aa0
        /*0318*/ 	.word	0x000000ff
        /*031c*/ 	.word	0x00000158
        /*0320*/ 	.short	0x0100
        /*0322*/ 	.byte	0x08
	.zero		1


	//   ....[38]....
        /*0324*/ 	.word	0x00000ac0
        /*0328*/ 	.word	0x000000ff
        /*032c*/ 	.word	0x00000130
        /*0330*/ 	.short	0x0100
        /*0332*/ 	.byte	0x09
	.zero		1


	//   ....[39]....
        /*0334*/ 	.word	0x00000ad0
        /*0338*/ 	.word	0x000000ff
        /*033c*/ 	.word	0x00000138
        /*0340*/ 	.short	0x0100
        /*0342*/ 	.byte	0x09
	.zero		1


	//   ....[40]....
        /*0344*/ 	.word	0x00000ae0
        /*0348*/ 	.word	0x000000ff
        /*034c*/ 	.word	0x00000140
        /*0350*/ 	.short	0x0100
        /*0352*/ 	.byte	0x09
	.zero		1


	//   ....[41]....
        /*0354*/ 	.word	0x00000af0
        /*0358*/ 	.word	0x000000ff
        /*035c*/ 	.word	0x00000148
        /*0360*/ 	.short	0x0100
        /*0362*/ 	.byte	0x09
	.zero		1


	//   ....[42]....
        /*0364*/ 	.word	0x00001930
        /*0368*/ 	.word	0x0000005f
        /*036c*/ 	.word	0x00000000
        /*0370*/ 	.short	0x010a
        /*0372*/ 	.byte	0x2a
	.zero		1


	//   ....[43]....
        /*0374*/ 	.word	0x00001ad0
        /*0378*/ 	.word	0x00000003
        /*037c*/ 	.word	0x00000000
        /*0380*/ 	.short	0x010a
        /*0382*/ 	.byte	0x3f
	.zero		1


	//   ....[44]....
        /*0384*/ 	.word	0x00001b10
        /*0388*/ 	.word	0x00000003
        /*038c*/ 	.word	0x00000000
        /*0390*/ 	.short	0x010a
        /*0392*/ 	.byte	0x3f
	.zero		1


	//   ....[45]....
        /*0394*/ 	.word	0x00001d10
        /*0398*/ 	.word	0x000000ff
        /*039c*/ 	.word	0x00000000
        /*03a0*/ 	.short	0x010a
        /*03a2*/ 	.byte	0x04
	.zero		1


	//   ....[46]....
        /*03a4*/ 	.word	0x00001d50
        /*03a8*/ 	.word	0x000000ff
        /*03ac*/ 	.word	0x00000000
        /*03b0*/ 	.short	0x010a
        /*03b2*/ 	.byte	0x04
	.zero		1


	//   ....[47]....
        /*03b4*/ 	.word	0x00001eb0
        /*03b8*/ 	.word	0x00000005
        /*03bc*/ 	.word	0x00000000
        /*03c0*/ 	.short	0x0101
        /*03c2*/ 	.byte	0x3f
	.zero		1


	//   ....[48]....
        /*03c4*/ 	.word	0x00001fb0
        /*03c8*/ 	.word	0x00000060
        /*03cc*/ 	.word	0x00000000
        /*03d0*/ 	.short	0x0101
        /*03d2*/ 	.byte	0x2f
	.zero		1


	//   ....[49]....
        /*03d4*/ 	.word	0x000020b0
        /*03d8*/ 	.word	0x00000003
        /*03dc*/ 	.word	0x00000000
        /*03e0*/ 	.short	0x0101
        /*03e2*/ 	.byte	0x3f
	.zero		1


	//   ....[50]....
        /*03e4*/ 	.word	0x00002170
        /*03e8*/ 	.word	0x0000005f
        /*03ec*/ 	.word	0x00000010
        /*03f0*/ 	.short	0x010a
        /*03f2*/ 	.byte	0x2a
	.zero		1


	//   ....[51]....
        /*03f4*/ 	.word	0x000063b0
        /*03f8*/ 	.word	0x00000062
        /*03fc*/ 	.word	0x00000000
        /*0400*/ 	.short	0x0101
        /*0402*/ 	.byte	0x2f
	.zero		1


	//   ....[52]....
        /*0404*/ 	.word	0x00006d50
        /*0408*/ 	.word	0x0000000e
        /*040c*/ 	.word	0x00000090
        /*0410*/ 	.short	0x010a
        /*0412*/ 	.byte	0x3f
	.zero		1


	//   ....[53]....
        /*0414*/ 	.word	0x00007110
        /*0418*/ 	.word	0x00000005
        /*041c*/ 	.word	0x00000158
        /*0420*/ 	.short	0x0101
        /*0422*/ 	.byte	0x3f
	.zero		1


	//   ....[54]....
        /*0424*/ 	.word	0x000078a0
        /*0428*/ 	.word	0x00000009
        /*042c*/ 	.word	0x00000000
        /*0430*/ 	.short	0x010a
        /*0432*/ 	.byte	0x3f
	.zero		1


	//   ....[55]....
        /*0434*/ 	.word	0x00007920
        /*0438*/ 	.word	0x00000008
        /*043c*/ 	.word	0x00000000
        /*0440*/ 	.short	0x010a
        /*0442*/ 	.byte	0x3f
	.zero		1


	//   ....[56]....
        /*0444*/ 	.word	0x000079b0
        /*0448*/ 	.word	0x00000009
        /*044c*/ 	.word	0x00000000
        /*0450*/ 	.short	0x010a
        /*0452*/ 	.byte	0x3f
	.zero		1


	//   ....[57]....
        /*0454*/ 	.word	0x00007a40
        /*0458*/ 	.word	0x00000008
        /*045c*/ 	.word	0x00000000
        /*0460*/ 	.short	0x010a
        /*0462*/ 	.byte	0x3f
	.zero		1


	//   ....[58]....
        /*0464*/ 	.word	0x00007ad0
        /*0468*/ 	.word	0x00000009
        /*046c*/ 	.word	0x00000000
        /*0470*/ 	.short	0x010a
        /*0472*/ 	.byte	0x3f
	.zero		1


	//   ....[59]....
        /*0474*/ 	.word	0x00007b60
        /*0478*/ 	.word	0x00000008
        /*047c*/ 	.word	0x00000000
        /*0480*/ 	.short	0x010a
        /*0482*/ 	.byte	0x3f
	.zero		1


	//   ....[60]....
        /*0484*/ 	.word	0x00007bf0
        /*0488*/ 	.word	0x00000009
        /*048c*/ 	.word	0x00000000
        /*0490*/ 	.short	0x010a
        /*0492*/ 	.byte	0x3f
	.zero		1


	//   ....[61]....
        /*0494*/ 	.word	0x00007c80
        /*0498*/ 	.word	0x00000008
        /*049c*/ 	.word	0x00000000
        /*04a0*/ 	.short	0x010a
        /*04a2*/ 	.byte	0x3f
	.zero		1


	//   ....[62]....
        /*04a4*/ 	.word	0x00007d10
        /*04a8*/ 	.word	0x00000009
        /*04ac*/ 	.word	0x00000000
        /*04b0*/ 	.short	0x010a
        /*04b2*/ 	.byte	0x3f
	.zero		1


	//   ....[63]....
        /*04b4*/ 	.word	0x00007da0
        /*04b8*/ 	.word	0x00000008
        /*04bc*/ 	.word	0x00000000
        /*04c0*/ 	.short	0x010a
        /*04c2*/ 	.byte	0x3f
	.zero		1


	//   ....[64]....
        /*04c4*/ 	.word	0x00007e30
        /*04c8*/ 	.word	0x00000009
        /*04cc*/ 	.word	0x00000000
        /*04d0*/ 	.short	0x010a
        /*04d2*/ 	.byte	0x3f
	.zero		1


	//   ....[65]....
        /*04d4*/ 	.word	0x00007ec0
        /*04d8*/ 	.word	0x00000008
        /*04dc*/ 	.word	0x00000000
        /*04e0*/ 	.short	0x010a
        /*04e2*/ 	.byte	0x3f
	.zero		1


	//   ....[66]....
        /*04e4*/ 	.word	0x00007f50
        /*04e8*/ 	.word	0x00000009
        /*04ec*/ 	.word	0x00000000
        /*04f0*/ 	.short	0x010a
        /*04f2*/ 	.byte	0x3f
	.zero		1


	//   ....[67]....
        /*04f4*/ 	.word	0x00007fe0
        /*04f8*/ 	.word	0x00000008
        /*04fc*/ 	.word	0x00000000
        /*0500*/ 	.short	0x010a
        /*0502*/ 	.byte	0x3f
	.zero		1


	//   ....[68]....
        /*0504*/ 	.word	0x00008070
        /*0508*/ 	.word	0x00000009
        /*050c*/ 	.word	0x00000000
        /*0510*/ 	.short	0x010a
        /*0512*/ 	.byte	0x3f
	.zero		1


	//   ....[69]....
        /*0514*/ 	.word	0x00008100
        /*0518*/ 	.word	0x00000008
        /*051c*/ 	.word	0x00000000
        /*0520*/ 	.short	0x010a
        /*0522*/ 	.byte	0x3f
	.zero		1


	//   ....[70]....
        /*0524*/ 	.word	0x00008190
        /*0528*/ 	.word	0x0000000b
        /*052c*/ 	.word	0x00000000
        /*0530*/ 	.short	0x010a
        /*0532*/ 	.byte	0x3f
	.zero		1


	//   ....[71]....
        /*0534*/ 	.word	0x00008220
        /*0538*/ 	.word	0x00000003
        /*053c*/ 	.word	0x00000000
        /*0540*/ 	.short	0x010a
        /*0542*/ 	.byte	0x3f
	.zero		1


	//   ....[72]....
        /*0544*/ 	.word	0x00008280
        /*0548*/ 	.word	0x00000061
        /*054c*/ 	.word	0x00000000
        /*0550*/ 	.short	0x010a
        /*0552*/ 	.byte	0x3f
	.zero		1


	//   ....[73]....
        /*0554*/ 	.word	0x000082d0
        /*0558*/ 	.word	0x00000003
        /*055c*/ 	.word	0x00000000
        /*0560*/ 	.short	0x010a
        /*0562*/ 	.byte	0x3f
	.zero		1


	//   ....[74]....
        /*0564*/ 	.word	0x00008330
        /*0568*/ 	.word	0x00000005
        /*056c*/ 	.word	0x00000000
        /*0570*/ 	.short	0x010a
        /*0572*/ 	.byte	0x3f
	.zero		1


	//   ....[75]....
        /*0574*/ 	.word	0x00008380
        /*0578*/ 	.word	0x00000061
        /*057c*/ 	.word	0x00000010
        /*0580*/ 	.short	0x010a
        /*0582*/ 	.byte	0x3f
	.zero		1


	//   ....[76]....
        /*0584*/ 	.word	0x00008450
        /*0588*/ 	.word	0x0000000e
        /*058c*/ 	.word	0x00000090
        /*0590*/ 	.short	0x010a
        /*0592*/ 	.byte	0x3f
	.zero		1


	//   ....[77]....
        /*0594*/ 	.word	0x00008520
        /*0598*/ 	.word	0x00000009
        /*059c*/ 	.word	0x00000000
        /*05a0*/ 	.short	0x010a
        /*05a2*/ 	.byte	0x3f
	.zero		1


	//   ....[78]....
        /*05a4*/ 	.word	0x00008570
        /*05a8*/ 	.word	0x00000008
        /*05ac*/ 	.word	0x00000000
        /*05b0*/ 	.short	0x010a
        /*05b2*/ 	.byte	0x3f
	.zero		1


	//   ....[79]....
        /*05b4*/ 	.word	0x000085c0
        /*05b8*/ 	.word	0x00000009
        /*05bc*/ 	.word	0x00000000
        /*05c0*/ 	.short	0x010a
        /*05c2*/ 	.byte	0x3f
	.zero		1


	//   ....[80]....
        /*05c4*/ 	.word	0x00008610
        /*05c8*/ 	.word	0x00000008
        /*05cc*/ 	.word	0x00000000
        /*05d0*/ 	.short	0x010a
        /*05d2*/ 	.byte	0x3f
	.zero		1


	//   ....[81]....
        /*05d4*/ 	.word	0x00008660
        /*05d8*/ 	.word	0x00000009
        /*05dc*/ 	.word	0x00000000
        /*05e0*/ 	.short	0x010a
        /*05e2*/ 	.byte	0x3f
	.zero		1


	//   ....[82]....
        /*05e4*/ 	.word	0x000086b0
        /*05e8*/ 	.word	0x00000008
        /*05ec*/ 	.word	0x00000000
        /*05f0*/ 	.short	0x010a
        /*05f2*/ 	.byte	0x3f
	.zero		1


	//   ....[83]....
        /*05f4*/ 	.word	0x00008700
        /*05f8*/ 	.word	0x00000009
        /*05fc*/ 	.word	0x00000000
        /*0600*/ 	.short	0x010a
        /*0602*/ 	.byte	0x3f
	.zero		1


	//   ....[84]....
        /*0604*/ 	.word	0x00008750
        /*0608*/ 	.word	0x00000008
        /*060c*/ 	.word	0x00000000
        /*0610*/ 	.short	0x010a
        /*0612*/ 	.byte	0x3f
	.zero		1


	//   ....[85]....
        /*0614*/ 	.word	0x000087a0
        /*0618*/ 	.word	0x00000009
        /*061c*/ 	.word	0x00000000
        /*0620*/ 	.short	0x010a
        /*0622*/ 	.byte	0x3f
	.zero		1


	//   ....[86]....
        /*0624*/ 	.word	0x000087f0
        /*0628*/ 	.word	0x00000008
        /*062c*/ 	.word	0x00000000
        /*0630*/ 	.short	0x010a
        /*0632*/ 	.byte	0x3f
	.zero		1


	//   ....[87]....
        /*0634*/ 	.word	0x00008840
        /*0638*/ 	.word	0x00000009
        /*063c*/ 	.word	0x00000000
        /*0640*/ 	.short	0x010a
        /*0642*/ 	.byte	0x3f
	.zero		1


	//   ....[88]....
        /*0644*/ 	.word	0x00008890
        /*0648*/ 	.word	0x00000008
        /*064c*/ 	.word	0x00000000
        /*0650*/ 	.short	0x010a
        /*0652*/ 	.byte	0x3f
	.zero		1


	//   ....[89]....
        /*0654*/ 	.word	0x000088e0
        /*0658*/ 	.word	0x00000009
        /*065c*/ 	.word	0x00000000
        /*0660*/ 	.short	0x010a
        /*0662*/ 	.byte	0x3f
	.zero		1


	//   ....[90]....
        /*0664*/ 	.word	0x00008930
        /*0668*/ 	.word	0x00000008
        /*066c*/ 	.word	0x00000000
        /*0670*/ 	.short	0x010a
        /*0672*/ 	.byte	0x3f
	.zero		1


	//   ....[91]....
        /*0674*/ 	.word	0x00008980
        /*0678*/ 	.word	0x00000009
        /*067c*/ 	.word	0x00000000
        /*0680*/ 	.short	0x010a
        /*0682*/ 	.byte	0x3f
	.zero		1


	//   ....[92]....
        /*0684*/ 	.word	0x000089d0
        /*0688*/ 	.word	0x00000008
        /*068c*/ 	.word	0x00000000
        /*0690*/ 	.short	0x010a
        /*0692*/ 	.byte	0x3f
	.zero		1


	//   ....[93]....
        /*0694*/ 	.word	0x00008a20
        /*0698*/ 	.word	0x0000000b
        /*069c*/ 	.word	0x00000000
        /*06a0*/ 	.short	0x010a
        /*06a2*/ 	.byte	0x3f
	.zero		1


	//----- nvinfo : EIATTR_NUM_MBARRIERS
	.align		4
.L_37:
        /*06a4*/ 	.byte	0x03, 0x38
        /*06a6*/ 	.short	0x002a


	//----- nvinfo : EIATTR_EXIT_INSTR_OFFSETS
	.align		4
        /*06a8*/ 	.byte	0x04, 0x1c
        /*06aa*/ 	.short	(.L_39 - .L_38)


	//   ....[0]....
.L_38:
        /*06ac*/ 	.word	0x000015e0


	//   ....[1]....
        /*06b0*/ 	.word	0x00001640


	//   ....[2]....
        /*06b4*/ 	.word	0x00006a40


	//   ....[3]....
        /*06b8*/ 	.word	0x00006a70


	//   ....[4]....
        /*06bc*/ 	.word	0x00008270


	//----- nvinfo : EIATTR_MAX_THREADS
	.align		4
.L_39:
        /*06c0*/ 	.byte	0x04, 0x05
        /*06c2*/ 	.short	(.L_41 - .L_40)
.L_40:
        /*06c4*/ 	.word	0x00000180
        /*06c8*/ 	.word	0x00000001
        /*06cc*/ 	.word	0x00000001


	//----- nvinfo : EIATTR_CRS_STACK_SIZE
	.align		4
.L_41:
        /*06d0*/ 	.byte	0x04, 0x1e
        /*06d2*/ 	.short	(.L_43 - .L_42)
.L_42:
        /*06d4*/ 	.word	0x00000000


	//----- nvinfo : EIATTR_CBANK_PARAM_SIZE
	.align		4
.L_43:
        /*06d8*/ 	.byte	0x03, 0x19
        /*06da*/ 	.short	0x0470


	//----- nvinfo : EIATTR_PARAM_CBANK
	.align		4
        /*06dc*/ 	.byte	0x04, 0x0a
        /*06de*/ 	.short	(.L_45 - .L_44)
	.align		4
.L_44:
        /*06e0*/ 	.word	index@(.nv.constant0._ZN7cutlass13device_kernelINS_4gemm6kernel13GemmUniversalIN4cute5tupleIJiiiiEEENS1_10collective13CollectiveMmaINS1_34MainloopSm90TmaGmmaWarpSpecializedILi18ENS5_IJNS4_1CILi8EEENSA_ILi1EEESC_EEENS1_32KernelTmaWarpSpecializedPingpongEEENS5_IJNSA_ILi64EEENSA_ILi128EEENSA_ILi32EEEEEENS_10bfloat16_tENS5_IJlSC_lEEESK_SL_NS4_8TiledMMAINS4_8MMA_AtomIJNS4_4SM904GMMA28MMA_64x128x16_F32BF16BF16_SSILNSP_5MajorE0ELSR_0ELNSP_7ScaleInE1ELSS_1EEEEEENS4_6LayoutINS5_IJSC_SC_SC_EEENS5_IJNSA_ILi0EEESX_SX_EEEEENS5_IJNS4_10UnderscoreES10_S10_EEEEENS4_13SM90_TMA_LOADENS4_14ComposedLayoutINS4_7SwizzleILi2ELi4ELi3EEENS4_18smem_ptr_flag_bitsILi16EEENSV_INS5_IJSB_SI_EEENS5_IJSI_SC_EEEEEEEvNS4_8identityENS4_23SM90_TMA_LOAD_MULTICASTES1C_vS1D_EENS_8epilogue10collective6detail29Sm90TmaWarpSpecializedAdapterINS1H_15DefaultEpilogueISK_SL_SL_NS1G_6thread17LinearCombinationISK_Li1EffLNS1L_9ScaleType4KindE0ELNS_15FloatRoundStyleE2ESK_EENS1_15EpilogueDefaultEEEEEvvEEEEvNT_6ParamsE)
        /*06e4*/ 	.short	0x0210
        /*06e6*/ 	.short	0x0470


	//----- nvinfo : EIATTR_SW_WAR
	.align		4
.L_45:
        /*06e8*/ 	.byte	0x04, 0x36
        /*06ea*/ 	.short	(.L_47 - .L_46)
.L_46:
        /*06ec*/ 	.word	0x00000008
.L_47:


//--------------------- .nv.callgraph             --------------------------
	.section	.nv.callgraph,"",@"SHT_CUDA_CALLGRAPH"
	.align	4
	.sectionentsize	8
	.align		4
        /*0000*/ 	.word	0x00000000
	.align		4
        /*0004*/ 	.word	0xffffffff
	.align		4
        /*0008*/ 	.word	index@(_ZN7cutlass13device_kernelINS_4gemm6kernel13GemmUniversalIN4cute5tupleIJiiiiEEENS1_10collective13CollectiveMmaINS1_34MainloopSm90TmaGmmaWarpSpecializedILi18ENS5_IJNS4_1CILi8EEENSA_ILi1EEESC_EEENS1_32KernelTmaWarpSpecializedPingpongEEENS5_IJNSA_ILi64EEENSA_ILi128EEENSA_ILi32EEEEEENS_10bfloat16_tENS5_IJlSC_lEEESK_SL_NS4_8TiledMMAINS4_8MMA_AtomIJNS4_4SM904GMMA28MMA_64x128x16_F32BF16BF16_SSILNSP_5MajorE0ELSR_0ELNSP_7ScaleInE1ELSS_1EEEEEENS4_6LayoutINS5_IJSC_SC_SC_EEENS5_IJNSA_ILi0EEESX_SX_EEEEENS5_IJNS4_10UnderscoreES10_S10_EEEEENS4_13SM90_TMA_LOADENS4_14ComposedLayoutINS4_7SwizzleILi2ELi4ELi3EEENS4_18smem_ptr_flag_bitsILi16EEENSV_INS5_IJSB_SI_EEENS5_IJSI_SC_EEEEEEEvNS4_8identityENS4_23SM90_TMA_LOAD_MULTICASTES1C_vS1D_EENS_8epilogue10collective6detail29Sm90TmaWarpSpecializedAdapterINS1H_15DefaultEpilogueISK_SL_SL_NS1G_6thread17LinearCombinationISK_Li1EffLNS1L_9ScaleType4KindE0ELNS_15FloatRoundStyleE2ESK_EENS1_15EpilogueDefaultEEEEEvvEEEEvNT_6ParamsE)
	.align		4
        /*000c*/ 	.word	index@(__assertfail)
	.align		4
        /*0010*/ 	.word	0x00000000
	.align		4
        /*0014*/ 	.word	0xfffffffe
	.align		4
        /*0018*/ 	.word	0x00000000
	.align		4
        /*001c*/ 	.word	0xfffffffd
	.align		4
        /*0020*/ 	.word	0x00000000
	.align		4
        /*0024*/ 	.word	0xfffffffc


//--------------------- .nv.constant4             --------------------------
	.section	.nv.constant4,"a",@progbits
	.align	8
	.align		8
.nv.constant4:
        /*0000*/ 	.dword	__assertfail
	.align		8
        /*0008*/ 	.dword	__unnamed_1
	.align		8
        /*0010*/ 	.dword	_ZN40_INTERNAL_91f26126_4_k_cu_4c770c23_207494cuda3std3__45__cpo5beginE
	.align		8
        /*0018*/ 	.dword	_ZN40_INTERNAL_91f26126_4_k_cu_4c770c23_207494cuda3std3__45__cpo3endE
	.align		8
        /*0020*/ 	.dword	_ZN40_INTERNAL_91f26126_4_k_cu_4c770c23_207494cuda3std3__45__cpo6cbeginE
	.align		8
        /*0028*/ 	.dword	_ZN40_INTERNAL_91f26126_4_k_cu_4c770c23_207494cuda3std3__45__cpo4cendE
	.align		8
        /*0030*/ 	.dword	_ZN40_INTERNAL_91f26126_4_k_cu_4c770c23_207494cuda3std3__442_GLOBAL__N__91f26126_4_k_cu_4c770c23_207496ignoreE
	.align		8
        /*0038*/ 	.dword	_ZN40_INTERNAL_91f26126_4_k_cu_4c770c23_207494cuda3std3__419piecewise_constructE
	.align		8
        /*0040*/ 	.dword	_ZN40_INTERNAL_91f26126_4_k_cu_4c770c23_207494cuda3std3__48in_placeE
	.align		8
        /*0048*/ 	.dword	_ZN40_INTERNAL_91f26126_4_k_cu_4c770c23_207494cuda3std6ranges3__45__cpo4swapE
	.align		8
        /*0050*/ 	.dword	_ZN40_INTERNAL_91f26126_4_k_cu_4c770c23_207494cuda3std6ranges3__45__cpo9iter_moveE
	.align		8
        /*0058*/ 	.dword	_ZN40_INTERNAL_91f26126_4_k_cu_4c770c23_207494cute7productE
	.align		8
        /*0060*/ 	.dword	_ZN40_INTERNAL_91f26126_4_k_cu_4c770c23_207494cute1_E
	.align		8
        /*0068*/ 	.dword	$str$22
	.align		8
        /*0070*/ 	.dword	$str$23


//--------------------- .text._ZN7cutlass13device_kernelINS_4gemm6kernel13GemmUniversalIN4cute5tupleIJiiiiEEENS1_10collective13CollectiveMmaINS1_34MainloopSm90TmaGmmaWarpSpecializedILi18ENS5_IJNS4_1CILi8EEENSA_ILi1EEESC_EEENS1_32KernelTmaWarpSpecializedPingpongEEENS5_IJNSA_ILi64EEENSA_ILi128EEENSA_ILi32EEEEEENS_10bfloat16_tENS5_IJlSC_lEEESK_SL_NS4_8TiledMMAINS4_8MMA_AtomIJNS4_4SM904GMMA28MMA_64x128x16_F32BF16BF16_SSILNSP_5MajorE0ELSR_0ELNSP_7ScaleInE1ELSS_1EEEEEENS4_6LayoutINS5_IJSC_SC_SC_EEENS5_IJNSA_ILi0EEESX_SX_EEEEENS5_IJNS4_10UnderscoreES10_S10_EEEEENS4_13SM90_TMA_LOADENS4_14ComposedLayoutINS4_7SwizzleILi2ELi4ELi3EEENS4_18smem_ptr_flag_bitsILi16EEENSV_INS5_IJSB_SI_EEENS5_IJSI_SC_EEEEEEEvNS4_8identityENS4_23SM90_TMA_LOAD_MULTICASTES1C_vS1D_EENS_8epilogue10collective6detail29Sm90TmaWarpSpecializedAdapterINS1H_15DefaultEpilogueISK_SL_SL_NS1G_6thread17LinearCombinationISK_Li1EffLNS1L_9ScaleType4KindE0ELNS_15FloatRoundStyleE2ESK_EENS1_15EpilogueDefaultEEEEEvvEEEEvNT_6ParamsE --------------------------
	.section	.text._ZN7cutlass13device_kernelINS_4gemm6kernel13GemmUniversalIN4cute5tupleIJiiiiEEENS1_10collective13CollectiveMmaINS1_34MainloopSm90TmaGmmaWarpSpecializedILi18ENS5_IJNS4_1CILi8EEENSA_ILi1EEESC_EEENS1_32KernelTmaWarpSpecializedPingpongEEENS5_IJNSA_ILi64EEENSA_ILi128EEENSA_ILi32EEEEEENS_10bfloat16_tENS5_IJlSC_lEEESK_SL_NS4_8TiledMMAINS4_8MMA_AtomIJNS4_4SM904GMMA28MMA_64x128x16_F32BF16BF16_SSILNSP_5MajorE0ELSR_0ELNSP_7ScaleInE1ELSS_1EEEEEENS4_6LayoutINS5_IJSC_SC_SC_EEENS5_IJNSA_ILi0EEESX_SX_EEEEENS5_IJNS4_10UnderscoreES10_S10_EEEEENS4_13SM90_TMA_LOADENS4_14ComposedLayoutINS4_7SwizzleILi2ELi4ELi3EEENS4_18smem_ptr_flag_bitsILi16EEENSV_INS5_IJSB_SI_EEENS5_IJSI_SC_EEEEEEEvNS4_8identityENS4_23SM90_TMA_LOAD_MULTICASTES1C_vS1D_EENS_8epilogue10collective6detail29Sm90TmaWarpSpecializedAdapterINS1H_15DefaultEpilogueISK_SL_SL_NS1G_6thread17LinearCombinationISK_Li1EffLNS1L_9ScaleType4KindE0ELNS_15FloatRoundStyleE2ESK_EENS1_15EpilogueDefaultEEEEEvvEEEEvNT_6ParamsE,"ax",@progbits
	.align	128
.text._ZN7cutlass13device_kernelINS_4gemm6kernel13GemmUniversalIN4cute5tupleIJiiiiEEENS1_10collective13CollectiveMmaINS1_34MainloopSm90TmaGmmaWarpSpecializedILi18ENS5_IJNS4_1CILi8EEENSA_ILi1EEESC_EEENS1_32KernelTmaWarpSpecializedPingpongEEENS5_IJNSA_ILi64EEENSA_ILi128EEENSA_ILi32EEEEEENS_10bfloat16_tENS5_IJlSC_lEEESK_SL_NS4_8TiledMMAINS4_8MMA_AtomIJNS4_4SM904GMMA28MMA_64x128x16_F32BF16BF16_SSILNSP_5MajorE0ELSR_0ELNSP_7ScaleInE1ELSS_1EEEEEENS4_6LayoutINS5_IJSC_SC_SC_EEENS5_IJNSA_ILi0EEESX_SX_EEEEENS5_IJNS4_10UnderscoreES10_S10_EEEEENS4_13SM90_TMA_LOADENS4_14ComposedLayoutINS4_7SwizzleILi2ELi4ELi3EEENS4_18smem_ptr_flag_bitsILi16EEENSV_INS5_IJSB_SI_EEENS5_IJSI_SC_EEEEEEEvNS4_8identityENS4_23SM90_TMA_LOAD_MULTICASTES1C_vS1D_EENS_8epilogue10collective6detail29Sm90TmaWarpSpecializedAdapterINS1H_15DefaultEpilogueISK_SL_SL_NS1G_6thread17LinearCombinationISK_Li1EffLNS1L_9ScaleType4KindE0ELNS_15FloatRoundStyleE2ESK_EENS1_15EpilogueDefaultEEEEEvvEEEEvNT_6ParamsE:
        .type           _ZN7cutlass13device_kernelINS_4gemm6kernel13GemmUniversalIN4cute5tupleIJiiiiEEENS1_10collective13CollectiveMmaINS1_34MainloopSm90TmaGmmaWarpSpecializedILi18ENS5_IJNS4_1CILi8EEENSA_ILi1EEESC_EEENS1_32KernelTmaWarpSpecializedPingpongEEENS5_IJNSA_ILi64EEENSA_ILi128EEENSA_ILi32EEEEEENS_10bfloat16_tENS5_IJlSC_lEEESK_SL_NS4_8TiledMMAINS4_8MMA_AtomIJNS4_4SM904GMMA28MMA_64x128x16_F32BF16BF16_SSILNSP_5MajorE0ELSR_0ELNSP_7ScaleInE1ELSS_1EEEEEENS4_6LayoutINS5_IJSC_SC_SC_EEENS5_IJNSA_ILi0EEESX_SX_EEEEENS5_IJNS4_10UnderscoreES10_S10_EEEEENS4_13SM90_TMA_LOADENS4_14ComposedLayoutINS4_7SwizzleILi2ELi4ELi3EEENS4_18smem_ptr_flag_bitsILi16EEENSV_INS5_IJSB_SI_EEENS5_IJSI_SC_EEEEEEEvNS4_8identityENS4_23SM90_TMA_LOAD_MULTICASTES1C_vS1D_EENS_8epilogue10collective6detail29Sm90TmaWarpSpecializedAdapterINS1H_15DefaultEpilogueISK_SL_SL_NS1G_6thread17LinearCombinationISK_Li1EffLNS1L_9ScaleType4KindE0ELNS_15FloatRoundStyleE2ESK_EENS1_15EpilogueDefaultEEEEEvvEEEEvNT_6ParamsE,@function
        .size           _ZN7cutlass13device_kernelINS_4gemm6kernel13GemmUniversalIN4cute5tupleIJiiiiEEENS1_10collective13CollectiveMmaINS1_34MainloopSm90TmaGmmaWarpSpecializedILi18ENS5_IJNS4_1CILi8EEENSA_ILi1EEESC_EEENS1_32KernelTmaWarpSpecializedPingpongEEENS5_IJNSA_ILi64EEENSA_ILi128EEENSA_ILi32EEEEEENS_10bfloat16_tENS5_IJlSC_lEEESK_SL_NS4_8TiledMMAINS4_8MMA_AtomIJNS4_4SM904GMMA28MMA_64x128x16_F32BF16BF16_SSILNSP_5MajorE0ELSR_0ELNSP_7ScaleInE1ELSS_1EEEEEENS4_6LayoutINS5_IJSC_SC_SC_EEENS5_IJNSA_ILi0EEESX_SX_EEEEENS5_IJNS4_10UnderscoreES10_S10_EEEEENS4_13SM90_TMA_LOADENS4_14ComposedLayoutINS4_7SwizzleILi2ELi4ELi3EEENS4_18smem_ptr_flag_bitsILi16EEENSV_INS5_IJSB_SI_EEENS5_IJSI_SC_EEEEEEEvNS4_8identityENS4_23SM90_TMA_LOAD_MULTICASTES1C_vS1D_EENS_8epilogue10collective6detail29Sm90TmaWarpSpecializedAdapterINS1H_15DefaultEpilogueISK_SL_SL_NS1G_6thread17LinearCombinationISK_Li1EffLNS1L_9ScaleType4KindE0ELNS_15FloatRoundStyleE2ESK_EENS1_15EpilogueDefaultEEEEEvvEEEEvNT_6ParamsE,(.L_x_230 - _ZN7cutlass13device_kernelINS_4gemm6kernel13GemmUniversalIN4cute5tupleIJiiiiEEENS1_10collective13CollectiveMmaINS1_34MainloopSm90TmaGmmaWarpSpecializedILi18ENS5_IJNS4_1CILi8EEENSA_ILi1EEESC_EEENS1_32KernelTmaWarpSpecializedPingpongEEENS5_IJNSA_ILi64EEENSA_ILi128EEENSA_ILi32EEEEEENS_10bfloat16_tENS5_IJlSC_lEEESK_SL_NS4_8TiledMMAINS4_8MMA_AtomIJNS4_4SM904GMMA28MMA_64x128x16_F32BF16BF16_SSILNSP_5MajorE0ELSR_0ELNSP_7ScaleInE1ELSS_1EEEEEENS4_6LayoutINS5_IJSC_SC_SC_EEENS5_IJNSA_ILi0EEESX_SX_EEEEENS5_IJNS4_10UnderscoreES10_S10_EEEEENS4_13SM90_TMA_LOADENS4_14ComposedLayoutINS4_7SwizzleILi2ELi4ELi3EEENS4_18smem_ptr_flag_bitsILi16EEENSV_INS5_IJSB_SI_EEENS5_IJSI_SC_EEEEEEEvNS4_8identityENS4_23SM90_TMA_LOAD_MULTICASTES1C_vS1D_EENS_8epilogue10collective6detail29Sm90TmaWarpSpecializedAdapterINS1H_15DefaultEpilogueISK_SL_SL_NS1G_6thread17LinearCombinationISK_Li1EffLNS1L_9ScaleType4KindE0ELNS_15FloatRoundStyleE2ESK_EENS1_15EpilogueDefaultEEEEEvvEEEEvNT_6ParamsE)
        .other          _ZN7cutlass13device_kernelINS_4gemm6kernel13GemmUniversalIN4cute5tupleIJiiiiEEENS1_10collective13CollectiveMmaINS1_34MainloopSm90TmaGmmaWarpSpecializedILi18ENS5_IJNS4_1CILi8EEENSA_ILi1EEESC_EEENS1_32KernelTmaWarpSpecializedPingpongEEENS5_IJNSA_ILi64EEENSA_ILi128EEENSA_ILi32EEEEEENS_10bfloat16_tENS5_IJlSC_lEEESK_SL_NS4_8TiledMMAINS4_8MMA_AtomIJNS4_4SM904GMMA28MMA_64x128x16_F32BF16BF16_SSILNSP_5MajorE0ELSR_0ELNSP_7ScaleInE1ELSS_1EEEEEENS4_6LayoutINS5_IJSC_SC_SC_EEENS5_IJNSA_ILi0EEESX_SX_EEEEENS5_IJNS4_10UnderscoreES10_S10_EEEEENS4_13SM90_TMA_LOADENS4_14ComposedLayoutINS4_7SwizzleILi2ELi4ELi3EEENS4_18smem_ptr_flag_bitsILi16EEENSV_INS5_IJSB_SI_EEENS5_IJSI_SC_EEEEEEEvNS4_8identityENS4_23SM90_TMA_LOAD_MULTICASTES1C_vS1D_EENS_8epilogue10collective6detail29Sm90TmaWarpSpecializedAdapterINS1H_15DefaultEpilogueISK_SL_SL_NS1G_6thread17LinearCombinationISK_Li1EffLNS1L_9ScaleType4KindE0ELNS_15FloatRoundStyleE2ESK_EENS1_15EpilogueDefaultEEEEEvvEEEEvNT_6ParamsE,@"STO_CUDA_ENTRY STV_DEFAULT"
_ZN7cutlass13device_kernelINS_4gemm6kernel13GemmUniversalIN4cute5tupleIJiiiiEEENS1_10collective13CollectiveMmaINS1_34MainloopSm90TmaGmmaWarpSpecializedILi18ENS5_IJNS4_1CILi8EEENSA_ILi1EEESC_EEENS1_32KernelTmaWarpSpecializedPingpongEEENS5_IJNSA_ILi64EEENSA_ILi128EEENSA_ILi32EEEEEENS_10bfloat16_tENS5_IJlSC_lEEESK_SL_NS4_8TiledMMAINS4_8MMA_AtomIJNS4_4SM904GMMA28MMA_64x128x16_F32BF16BF16_SSILNSP_5MajorE0ELSR_0ELNSP_7ScaleInE1ELSS_1EEEEEENS4_6LayoutINS5_IJSC_SC_SC_EEENS5_IJNSA_ILi0EEESX_SX_EEEEENS5_IJNS4_10UnderscoreES10_S10_EEEEENS4_13SM90_TMA_LOADENS4_14ComposedLayoutINS4_7SwizzleILi2ELi4ELi3EEENS4_18smem_ptr_flag_bitsILi16EEENSV_INS5_IJSB_SI_EEENS5_IJSI_SC_EEEEEEEvNS4_8identityENS4_23SM90_TMA_LOAD_MULTICASTES1C_vS1D_EENS_8epilogue10collective6detail29Sm90TmaWarpSpecializedAdapterINS1H_15DefaultEpilogueISK_SL_SL_NS1G_6thread17LinearCombinationISK_Li1EffLNS1L_9ScaleType4KindE0ELNS_15FloatRoundStyleE2ESK_EENS1_15EpilogueDefaultEEEEEvvEEEEvNT_6ParamsE:
[----:B------:R-:W0:Y:S02]  /*0000*/  LDC R1, c[0x0][0x28] ;  /* 0x00000a00ff017b82 */ /* 0x000e240000000800 */
[----:B0-----:R-:W-:Y:S01]  /*0010*/  VIADD R1, R1, 0xfffffff8 ;  /* 0xfffffff801017836 */ /* 0x001fe20000000000 */
[----:B------:R-:W0:Y:S01]  /*0020*/  S2R R4, SR_TID.X ;  /* 0x0000000000047919 */ /* 0x000e220000002100 */
[----:B------:R-:W-:Y:S01]  /*0030*/  ELECT P0, URZ, PT ;  /* 0x00000000003f782f */ /* 0x000fe20003800000 */
[----:B------:R-:W-:Y:S01]  /*0040*/  BSSY B0, `(.L_x_0) ;  /* 0x000000f000007945 */ /* 0x000fe20003800000 */
[--C-:B0-----:R-:W-:Y:S02]  /*0050*/  SHF.R.U32.HI R2, RZ, 0x5, R4.reuse ;  /* 0x00000005ff027819 */ /* 0x101fe40000011604 */
[----:B------:R-:W-:-:S03]  /*0060*/  SHF.R.U32.HI R7, RZ, 0x7, R4 ;  /* 0x00000007ff077819 */ /* 0x000fc60000011604 */
[----:B------:R-:W0:Y:S04]  /*0070*/  SHFL.IDX PT, R5, R2, RZ, 0x1f ;  /* 0x00001fff02057589 */ /* 0x000e2800000e0000 */
[----:B------:R1:W2:Y:S01]  /*0080*/  SHFL.IDX PT, R10, R7, RZ, 0x1f ;  /* 0x00001fff070a7589 */ /* 0x0002a200000e0000 */
[----:B0-----:R-:W-:-:S13]  /*0090*/  ISETP.NE.OR P0, PT, R5, RZ, !P0 ;  /* 0x000000ff0500720c */ /* 0x001fda0004705670 */
[----:B-12---:R-:W-:Y:S05]  /*00a0*/  @P0 BRA `(.L_x_1) ;  /* 0x0000000000200947 */ /* 0x006fea0003800000 */
[----:B------:R-:W-:Y:S02]  /*00b0*/  ULDC.64 UR4, c[0x0][0x198] ;  /* 0x0000660000047ab9 */ /* 0x000fe40000000a00 */
[----:B------:R-:W-:Y:S02]  /*00c0*/  UIADD3 UR6, UP0, UR4, 0xf0, URZ ;  /* 0x000000f004067890 */ /* 0x000fe4000ff1e03f */
[----:B------:R-:W-:Y:S02]  /*00d0*/  UIADD3 UR4, UP1, UR4, 0x1f0, URZ ;  /* 0x000001f004047890 */ /* 0x000fe4000ff3e03f */
[----:B------:R-:W-:Y:S02]  /*00e0*/  UIADD3.X UR7, URZ, UR5, URZ, UP0, !UPT ;  /* 0x000000053f077290 */ /* 0x000fe400087fe43f */
[----:B------:R-:W-:-:S07]  /*00f0*/  UIADD3.X UR5, URZ, UR5, URZ, UP1, !UPT ;  /* 0x000000053f057290 */ /* 0x000fce0008ffe43f */
[----:B------:R0:W-:Y:S02]  /*0100*/  UTMACCTL.PF [UR6] ;  /* 0x00000000060079b9 */ /* 0x0001e40008040000 */
[----:B------:R0:W-:Y:S02]  /*0110*/  UTMACCTL.PF [UR4] ;  /* 0x00000000040079b9 */ /* 0x0001e40008040000 */
[----:B0-----:R-:W-:Y:S01]  /*0120*/  NOP ;  /* 0x0000000000007918 */ /* 0x001fe20000000000 */
.L_x_1:
[----:B------:R-:W-:Y:S05]  /*0130*/  BSYNC B0 ;  /* 0x0000000000007941 */ /* 0x000fea0003800000 */
.L_x_0:
[----:B------:R-:W0:Y:S01]  /*0140*/  SHFL.IDX PT, R8, R2, RZ, 0x1f ;  /* 0x00001fff02087589 */ /* 0x000e2200000e0000 */
[----:B------:R-:W-:-:S04]  /*0150*/  SHF.R.S32.HI R3, RZ, 0x1f, R4 ;  /* 0x0000001fff037819 */ /* 0x000fc80000011404 */
[----:B------:R-:W-:-:S04]  /*0160*/  LEA.HI R3, R3, R4, RZ, 0x7 ;  /* 0x0000000403037211 */ /* 0x000fc800078f38ff */
[----:B------:R-:W-:-:S05]  /*0170*/  LOP3.LUT R3, R3, 0xffffff80, RZ, 0xc0, !PT ;  /* 0xffffff8003037812 */ /* 0x000fca00078ec0ff */
[----:B------:R-:W-:Y:S01]  /*0180*/  IMAD.IADD R3, R4, 0x1, -R3 ;  /* 0x0000000104037824 */ /* 0x000fe200078e0a03 */
[----:B0-----:R-:W-:-:S13]  /*0190*/  ISETP.NE.AND P0, PT, R8, RZ, PT ;  /* 0x000000ff0800720c */ /* 0x001fda0003f05270 */
[----:B------:R-:W-:Y:S05]  /*01a0*/  @P0 BRA `(.L_x_2) ;  /* 0x0000000000d40947 */ /* 0x000fea0003800000 */
[----:B------:R-:W-:Y:S01]  /*01b0*/  ELECT P0, URZ, PT ;  /* 0x00000000003f782f */ /* 0x000fe20003800000 */
[----:B------:R-:W-:-:S12]  /*01c0*/  BSSY B0, `(.L_x_2) ;  /* 0x0000033000007945 */ /* 0x000fd80003800000 */
[----:B------:R-:W-:Y:S05]  /*01d0*/  @!P0 BRA `(.L_x_3) ;  /* 0x0000000000c48947 */ /* 0x000fea0003800000 */
[----:B------:R-:W0:Y:S01]  /*01e0*/  S2UR UR8, SR_CgaCtaId ;  /* 0x00000000000879c3 */ /* 0x000e220000008800 */
[----:B------:R-:W-:Y:S01]  /*01f0*/  UMOV UR4, 0x400 ;  /* 0x0000040000047882 */ /* 0x000fe20000000000 */
[----:B------:R-:W-:Y:S01]  /*0200*/  UMOV UR5, 0x1 ;  /* 0x0000000100057882 */ /* 0x000fe20000000000 */
[----:B------:R-:W-:Y:S02]  /*0210*/  UMOV UR6, 0x8 ;  /* 0x0000000800067882 */ /* 0x000fe40000000000 */
[----:B------:R-:W-:-:S04]  /*0220*/  UIADD3 UR6, -UR6, 0x100000, URZ ;  /* 0x0010000006067890 */ /* 0x000fc8000fffe13f */
[----:B------:R-:W-:Y:S02]  /*0230*/  USHF.L.U32 UR7, UR6, 0xb, URZ ;  /* 0x0000000b06077899 */ /* 0x000fe4000800063f */
[----:B------:R-:W-:Y:S02]  /*0240*/  USHF.L.U32 UR6, UR6, 0x1, URZ ;  /* 0x0000000106067899 */ /* 0x000fe4000800063f */
[----:B0-----:R-:W-:Y:S02]  /*0250*/  ULEA UR8, UR8, UR4, 0x18 ;  /* 0x0000000408087291 */ /* 0x001fe4000f8ec03f */
[----:B------:R-:W-:-:S04]  /*0260*/  UIADD3 UR4, -UR5, 0x100000, URZ ;  /* 0x0010000005047890 */ /* 0x000fc8000fffe13f */
[----:B------:R-:W-:Y:S02]  /*0270*/  USHF.L.U32 UR5, UR4, 0xb, URZ ;  /* 0x0000000b04057899 */ /* 0x000fe4000800063f */
[----:B------:R-:W-:Y:S01]  /*0280*/  USHF.L.U32 UR4, UR4, 0x1, URZ ;  /* 0x0000000104047899 */ /* 0x000fe2000800063f */
[----:B------:R-:W0:Y:S11]  /*0290*/  FENCE.VIEW.ASYNC.S ;  /* 0x00000000000073c6 */ /* 0x000e360000000000 */
[----:B0-----:R0:W1:Y:S01]  /*02a0*/  SYNCS.EXCH.64 URZ, [UR8], UR4 ;  /* 0x00000004083f75b2 */ /* 0x0010620008000100 */
[----:B------:R0:W2:Y:S01]  /*02b0*/  SYNCS.EXCH.64 URZ, [UR8+0x90], UR6 ;  /* 0x00009006083f75b2 */ /* 0x0000a20008000100 */
[----:B------:R0:W3:Y:S01]  /*02c0*/  SYNCS.EXCH.64 URZ, [UR8+0x8], UR4 ;  /* 0x00000804083f75b2 */ /* 0x0000e20008000100 */
[----:B------:R0:W4:Y:S01]  /*02d0*/  SYNCS.EXCH.64 URZ, [UR8+0x98], UR6 ;  /* 0x00009806083f75b2 */ /* 0x0001220008000100 */
[----:B------:R0:W0:Y:S01]  /*02e0*/  SYNCS.EXCH.64 URZ, [UR8+0x10], UR4 ;  /* 0x00001004083f75b2 */ /* 0x0000220008000100 */
        /* <DEDUP_REMOVED lines=31> */
[----:B-1234-:R-:W-:Y:S01]  /*04e0*/  NOP ;  /* 0x0000000000007918 */ /* 0x01efe20000000000 */
.L_x_3:
[----:B0-----:R-:W-:Y:S05]  /*04f0*/  BSYNC B0 ;  /* 0x0000000000007941 */ /* 0x001fea0003800000 */
.L_x_2:
[----:B------:R-:W0:Y:S01]  /*0500*/  S2UR UR12, SR_CTAID.X ;  /* 0x00000000000c79c3 */ /* 0x000e220000002500 */
[----:B------:R-:W1:Y:S01]  /*0510*/  SHFL.IDX PT, R15, R2, RZ, 0x1f ;  /* 0x00001fff020f7589 */ /* 0x000e6200000e0000 */
[----:B------:R-:W-:Y:S02]  /*0520*/  SHF.R.S32.HI R0, RZ, 0x1f, R3 ;  /* 0x0000001fff007819 */ /* 0x000fe40000011403 */
[----:B------:R-:W-:Y:S02]  /*0530*/  ELECT P0, URZ, PT ;  /* 0x00000000003f782f */ /* 0x000fe40003800000 */
[----:B------:R-:W-:Y:S01]  /*0540*/  SHF.R.S32.HI R11, RZ, 0x1f, R8 ;  /* 0x0000001fff0b7819 */ /* 0x000fe20000011408 */
[----:B------:R0:W2:Y:S01]  /*0550*/  SHFL.IDX PT, R13, R2, RZ, 0x1f ;  /* 0x00001fff020d7589 */ /* 0x0000a200000e0000 */
[----:B------:R-:W-:Y:S02]  /*0560*/  LEA.HI R6, R0, R3, RZ, 0x3 ;  /* 0x0000000300067211 */ /* 0x000fe400078f18ff */
[----:B------:R-:W-:-:S02]  /*0570*/  ELECT P1, URZ, PT ;  /* 0x00000000003f782f */ /* 0x000fc40003820000 */
[----:B------:R-:W-:Y:S01]  /*0580*/  LEA.HI R11, R11, R8, RZ, 0x2 ;  /* 0x000000080b0b7211 */ /* 0x000fe200078f10ff */
[----:B------:R-:W-:Y:S01]  /*0590*/  ULDC UR4, c[0x0][0x150] ;  /* 0x0000540000047ab9 */ /* 0x000fe20000000800 */
[--C-:B------:R-:W-:Y:S01]  /*05a0*/  SHF.R.S32.HI R9, RZ, 0x3, R6.reuse ;  /* 0x00000003ff097819 */ /* 0x100fe20000011406 */
[----:B------:R-:W3:Y:S01]  /*05b0*/  LDC R14, c[0x0][0x140] ;  /* 0x00005000ff0e7b82 */ /* 0x000ee20000000800 */
[----:B------:R-:W-:Y:S01]  /*05c0*/  SHF.R.S32.HI R12, RZ, 0x1f, R6 ;  /* 0x0000001fff0c7819 */ /* 0x000fe20000011406 */
[----:B------:R-:W-:Y:S01]  /*05d0*/  UMOV UR11, 0x80 ;  /* 0x00000080000b7882 */ /* 0x000fe20000000000 */
[----:B------:R-:W4:Y:S01]  /*05e0*/  S2R R6, SR_CTAID.Y ;  /* 0x0000000000067919 */ /* 0x000f220000002600 */
[----:B------:R-:W-:Y:S01]  /*05f0*/  LOP3.LUT R11, R11, 0x3ffffffc, RZ, 0xc0, !PT ;  /* 0x3ffffffc0b0b7812 */ /* 0x000fe200078ec0ff */
[----:B------:R-:W-:Y:S01]  /*0600*/  NOP ;  /* 0x0000000000007918 */ /* 0x000fe20000000000 */
[----:B------:R-:W-:Y:S01]  /*0610*/  LEA.HI R12, R12, R9, RZ, 0x2 ;  /* 0x000000090c0c7211 */ /* 0x000fe200078f10ff */
[----:B------:R-:W-:Y:S01]  /*0620*/  NOP ;  /* 0x0000000000007918 */ /* 0x000fe20000000000 */
[----:B------:R-:W5:Y:S01]  /*0630*/  LDC R21, c[0x0][0x148] ;  /* 0x00005200ff157b82 */ /* 0x000f620000000800 */
[----:B------:R-:W-:Y:S01]  /*0640*/  IMAD.IADD R11, R8, 0x1, -R11 ;  /* 0x00000001080b7824 */ /* 0x000fe200078e0a0b */
[----:B------:R-:W-:Y:S01]  /*0650*/  LOP3.LUT R12, R12, 0xfffffffc, RZ, 0xc0, !PT ;  /* 0xfffffffc0c0c7812 */ /* 0x000fe200078ec0ff */
[C---:B------:R-:W-:Y:S01]  /*0660*/  VIADD R35, R10.reuse, 0xffffffff ;  /* 0xffffffff0a237836 */ /* 0x040fe20000000000 */
[----:B------:R-:W-:Y:S01]  /*0670*/  ISETP.NE.AND P4, PT, R10, RZ, PT ;  /* 0x000000ff0a00720c */ /* 0x000fe20003f85270 */
[----:B------:R-:W-:Y:S01]  /*0680*/  IMAD.MOV.U32 R89, RZ, RZ, 0x1 ;  /* 0x00000001ff597424 */ /* 0x000fe200078e00ff */
[----:B0-----:R-:W-:Y:S01]  /*0690*/  I2FP.F32.U32 R2, UR12 ;  /* 0x0000000c00027c45 */ /* 0x001fe20008201000 */
[----:B------:R-:W-:Y:S01]  /*06a0*/  IMAD.IADD R12, R9, 0x1, -R12 ;  /* 0x00000001090c7824 */ /* 0x000fe200078e0a0c */
[----:B-1----:R-:W-:-:S02]  /*06b0*/  ISETP.NE.OR P0, PT, R15, RZ, !P0 ;  /* 0x000000ff0f00720c */ /* 0x002fc40004705670 */
[----:B--2---:R-:W-:Y:S01]  /*06c0*/  ISETP.NE.OR P1, PT, R13, RZ, !P1 ;  /* 0x000000ff0d00720c */ /* 0x004fe20004f25670 */
[----:B------:R-:W-:Y:S01]  /*06d0*/  FMUL R8, R2, UR4 ;  /* 0x0000000402087c20 */ /* 0x000fe20008400000 */
[----:B------:R-:W-:Y:S01]  /*06e0*/  IMAD R11, R11, 0x4, R12 ;  /* 0x000000040b0b7824 */ /* 0x000fe200078e020c */
[----:B------:R-:W-:Y:S01]  /*06f0*/  ULDC UR4, c[0x0][0x154] ;  /* 0x0000550000047ab9 */ /* 0x000fe20000000800 */
[----:B------:R-:W0:Y:S01]  /*0700*/  LDC R12, c[0x0][0x144] ;  /* 0x00005100ff0c7b82 */ /* 0x000e220000000800 */
[----:B------:R-:W-:Y:S01]  /*0710*/  SHF.R.S32.HI R2, RZ, 0x1f, R5 ;  /* 0x0000001fff027819 */ /* 0x000fe20000011405 */
[C---:B------:R-:W-:Y:S01]  /*0720*/  IMAD.SHL.U32 R88, R11.reuse, 0x4, RZ ;  /* 0x000000040b587824 */ /* 0x040fe200078e00ff */
[----:B------:R-:W1:Y:S01]  /*0730*/  F2I.U32.TRUNC.NTZ R8, R8 ;  /* 0x0000000800087305 */ /* 0x000e62000020f000 */
[----:B---3--:R-:W-:Y:S02]  /*0740*/  ISETP.EQ.U32.AND P2, PT, R14, 0x1, PT ;  /* 0x000000010e00780c */ /* 0x008fe40003f42070 */
[----:B------:R-:W-:Y:S01]  /*0750*/  LEA.HI R2, R2, R5, RZ, 0x2 ;  /* 0x0000000502027211 */ /* 0x000fe200078f10ff */
[----:B------:R-:W-:Y:S01]  /*0760*/  VOTEU.ALL UP0, P0 ;  /* 0x00000000003f7886 */ /* 0x000fe20000000000 */
[----:B------:R-:W-:Y:S01]  /*0770*/  LOP3.LUT R88, R11, 0xc, R88, 0x78, !PT ;  /* 0x0000000c0b587812 */ /* 0x000fe200078e7858 */
[----:B------:R-:W-:Y:S01]  /*0780*/  VOTEU.ALL UP1, P1 ;  /* 0x00000000003f7886 */ /* 0x000fe20000820000 */
[----:B------:R-:W-:Y:S01]  /*0790*/  LOP3.LUT R2, R2, 0xfffffffc, RZ, 0xc0, !PT ;  /* 0xfffffffc02027812 */ /* 0x000fe200078ec0ff */
[----:B------:R-:W-:Y:S01]  /*07a0*/  VOTEU.ALL UP2, P1 ;  /* 0x00000000003f7886 */ /* 0x000fe20000840000 */
[----:B------:R-:W2:Y:S01]  /*07b0*/  @!UP0 S2UR UR7, SR_CgaCtaId ;  /* 0x00000000000789c3 */ /* 0x000ea20000008800 */
[----:B------:R-:W-:Y:S01]  /*07c0*/  SHF.R.S32.HI R9, RZ, 0x1f, R88 ;  /* 0x0000001fff097819 */ /* 0x000fe20000011458 */
[----:B------:R-:W-:Y:S01]  /*07d0*/  @!UP0 UMOV UR6, 0x400 ;  /* 0x0000040000068882 */ /* 0x000fe20000000000 */
[----:B----4-:R-:W-:Y:S01]  /*07e0*/  I2FP.F32.U32 R11, R6 ;  /* 0x00000006000b7245 */ /* 0x010fe20000201000 */
[----:B------:R-:W-:Y:S01]  /*07f0*/  IMAD.IADD R5, R5, 0x1, -R2 ;  /* 0x0000000105057824 */ /* 0x000fe200078e0a02 */
[----:B------:R-:W-:Y:S01]  /*0800*/  LEA.HI R9, R9, R88, RZ, 0x3 ;  /* 0x0000005809097211 */ /* 0x000fe200078f18ff */
[----:B-1----:R-:W-:Y:S01]  /*0810*/  IMAD.MOV R13, RZ, RZ, -R8 ;  /* 0x000000ffff0d7224 */ /* 0x002fe200078e0a08 */
[----:B------:R-:W-:Y:S01]  /*0820*/  @!UP1 UMOV UR9, 0x400 ;  /* 0x0000040000099882 */ /* 0x000fe20000000000 */
[----:B------:R-:W1:Y:S01]  /*0830*/  @!UP1 S2UR UR10, SR_CgaCtaId ;  /* 0x00000000000a99c3 */ /* 0x000e620000008800 */
[----:B------:R-:W-:Y:S01]  /*0840*/  FMUL R8, R11, UR4 ;  /* 0x000000040b087c20 */ /* 0x000fe20008400000 */
[----:B------:R-:W-:Y:S01]  /*0850*/  LOP3.LUT R11, R9, 0xfffffff8, RZ, 0xc0, !PT ;  /* 0xfffffff8090b7812 */ /* 0x000fe200078ec0ff */
[----:B------:R-:W-:Y:S01]  /*0860*/  UMOV UR4, 0x20 ;  /* 0x0000002000047882 */ /* 0x000fe20000000000 */
[----:B0-----:R-:W-:Y:S01]  /*0870*/  IMAD R20, R12, R13, UR12 ;  /* 0x0000000c0c147e24 */ /* 0x001fe2000f8e020d */
[----:B------:R-:W-:-:S04]  /*0880*/  @!UP0 UIADD3 UR4, -UR4, 0x100000, URZ ;  /* 0x0010000004048890 */ /* 0x000fc8000fffe13f */
[----:B------:R-:W-:Y:S02]  /*0890*/  @!UP0 USHF.L.U32 UR5, UR4, 0xb, URZ ;  /* 0x0000000b04058899 */ /* 0x000fe4000800063f */
[----:B------:R-:W-:Y:S01]  /*08a0*/  @!UP0 USHF.L.U32 UR4, UR4, 0x1, URZ ;  /* 0x0000000104048899 */ /* 0x000fe2000800063f */
[----:B------:R-:W-:Y:S01]  /*08b0*/  ISETP.GE.U32.AND P6, PT, R35, 0x2, PT ;  /* 0x000000022300780c */ /* 0x000fe20003fc6070 */
[----:B------:R-:W0:Y:S01]  /*08c0*/  F2I.U32.TRUNC.NTZ R8, R8 ;  /* 0x0000000800087305 */ /* 0x000e22000020f000 */
[----:B------:R-:W-:Y:S01]  /*08d0*/  IMAD.IADD R11, R88, 0x1, -R11 ;  /* 0x00000001580b7824 */ /* 0x000fe200078e0a0b */
[----:B------:R-:W-:Y:S01]  /*08e0*/  VOTEU.ALL UP3, P1 ;  /* 0x00000000003f7886 */ /* 0x000fe20000860000 */
[----:B------:R-:W-:Y:S01]  /*08f0*/  VOTEU.ALL UP4, P1 ;  /* 0x00000000003f7886 */ /* 0x000fe20000880000 */
[----:B------:R-:W-:Y:S01]  /*0900*/  VOTEU.ALL UP5, P1 ;  /* 0x00000000003f7886 */ /* 0x000fe200008a0000 */
[----:B------:R-:W-:Y:S01]  /*0910*/  ISETP.NE.AND P1, PT, R5, 0x3, PT ;  /* 0x000000030500780c */ /* 0x000fe20003f25270 */
[----:B------:R3:W4:Y:S01]  /*0920*/  SHFL.IDX PT, R14, R7, RZ, 0x1f ;  /* 0x00001fff070e7589 */ /* 0x00072200000e0000 */
[----:B------:R-:W-:Y:S01]  /*0930*/  ISETP.NE.AND P3, PT, R11, R20, PT ;  /* 0x000000140b00720c */ /* 0x000fe20003f65270 */
[----:B--2---:R-:W-:Y:S01]  /*0940*/  @!UP0 ULEA UR8, UR7, UR6, 0x18 ;  /* 0x0000000607088291 */ /* 0x004fe2000f8ec03f */
[----:B------:R-:W-:Y:S01]  /*0950*/  ISETP.EQ.OR P1, PT, R5, RZ, !P1 ;  /* 0x000000ff0500720c */ /* 0x000fe20004f22670 */
[----:B------:R-:W-:-:S04]  /*0960*/  @!UP1 UIADD3 UR6, -UR11, 0x100000, URZ ;  /* 0x001000000b069890 */ /* 0x000fc8000fffe13f */
[----:B------:R-:W-:Y:S02]  /*0970*/  @!UP1 USHF.L.U32 UR7, UR6, 0xb, URZ ;  /* 0x0000000b06079899 */ /* 0x000fe4000800063f */
[----:B------:R-:W-:Y:S01]  /*0980*/  @!UP1 USHF.L.U32 UR6, UR6, 0x1, URZ ;  /* 0x0000000106069899 */ /* 0x000fe2000800063f */
[----:B------:R-:W-:Y:S01]  /*0990*/  VOTEU.ALL UP0, P0 ;  /* 0x00000000003f7886 */ /* 0x000fe20000000000 */
[----:B------:R-:W-:Y:S01]  /*09a0*/  ISETP.EQ.AND P1, PT, R10, RZ, P1 ;  /* 0x000000ff0a00720c */ /* 0x000fe20000f22270 */
[----:B0-----:R-:W-:Y:S01]  /*09b0*/  IMAD.MOV R24, RZ, RZ, -R8 ;  /* 0x000000ffff187224 */ /* 0x001fe200078e0a08 */
[----:B-1----:R-:W-:Y:S02]  /*09c0*/  @!UP1 ULEA UR9, UR10, UR9, 0x18 ;  /* 0x000000090a099291 */ /* 0x002fe4000f8ec03f */
[----:B------:R-:W-:Y:S01]  /*09d0*/  SEL R16, RZ, 0x1, !P1 ;  /* 0x00000001ff107807 */ /* 0x000fe20004800000 */
[----:B------:R-:W-:Y:S01]  /*09e0*/  VOTEU.ALL UP1, P0 ;  /* 0x00000000003f7886 */ /* 0x000fe20000020000 */
[----:B-----5:R-:W-:Y:S01]  /*09f0*/  IMAD R2, R21, R24, R6 ;  /* 0x0000001815027224 */ /* 0x020fe200078e0206 */
[----:B------:R-:W-:Y:S01]  /*0a00*/  @P3 SHF.R.S32.HI R9, RZ, 0x3, R9 ;  /* 0x00000003ff093819 */ /* 0x000fe20000011409 */
[----:B------:R-:W0:Y:S02]  /*0a10*/  FENCE.VIEW.ASYNC.S ;  /* 0x00000000000073c6 */ /* 0x000e240000000000 */
[----:B0-----:R3:W0:Y:S01]  /*0a20*/  @!UP0 SYNCS.EXCH.64 URZ, [UR8+0x150], UR4 ;  /* 0x00015004083f85b2 */ /* 0x0016220008000100 */
[----:B------:R-:W-:-:S02]  /*0a30*/  LOP3.LUT P0, RZ, R3, 0x7, RZ, 0xc0, !PT ;  /* 0x0000000703ff7812 */ /* 0x000fc4000780c0ff */
[----:B------:R-:W-:Y:S02]  /*0a40*/  @P3 ISETP.NE.AND P5, PT, R9, R2, PT ;  /* 0x000000020900320c */ /* 0x000fe40003fa5270 */
[----:B------:R-:W-:Y:S02]  /*0a50*/  ISETP.LT.U32.AND P0, PT, R88, 0x8, !P0 ;  /* 0x000000085800780c */ /* 0x000fe40004701070 */
[----:B------:R-:W-:Y:S02]  /*0a60*/  @P3 SEL R89, RZ, 0x1, P5 ;  /* 0x00000001ff593807 */ /* 0x000fe40002800000 */
[----:B------:R-:W-:Y:S02]  /*0a70*/  SEL R2, RZ, 0x1, !P0 ;  /* 0x00000001ff027807 */ /* 0x000fe40004000000 */
[----:B------:R-:W-:Y:S02]  /*0a80*/  SEL R16, R16, 0x2, P6 ;  /* 0x0000000210107807 */ /* 0x000fe40003000000 */
[----:B------:R-:W-:Y:S01]  /*0a90*/  LOP3.LUT R89, R89, R2, RZ, 0xc0, !PT ;  /* 0x0000000259597212 */ /* 0x000fe200078ec0ff */
[----:B------:R3:W1:Y:S01]  /*0aa0*/  @!UP1 SYNCS.EXCH.64 URZ, [UR8+0x158], UR4 ;  /* 0x00015804083f95b2 */ /* 0x0006620008000100 */
[----:B------:R-:W-:Y:S01]  /*0ab0*/  NOP ;  /* 0x0000000000007918 */ /* 0x000fe20000000000 */
[----:B------:R3:W2:Y:S01]  /*0ac0*/  @!UP2 SYNCS.EXCH.64 URZ, [UR9+0x130], UR6 ;  /* 0x00013006093fa5b2 */ /* 0x0006a20008000100 */
[----:B------:R3:W0:Y:S01]  /*0ad0*/  @!UP3 SYNCS.EXCH.64 URZ, [UR9+0x138], UR6 ;  /* 0x00013806093fb5b2 */ /* 0x0006220008000100 */
[----:B------:R3:W0:Y:S01]  /*0ae0*/  @!UP4 SYNCS.EXCH.64 URZ, [UR9+0x140], UR6 ;  /* 0x00014006093fc5b2 */ /* 0x0006220008000100 */
[----:B------:R3:W0:Y:S01]  /*0af0*/  @!UP5 SYNCS.EXCH.64 URZ, [UR9+0x148], UR6 ;  /* 0x00014806093fd5b2 */ /* 0x0006220008000100 */
[----:B------:R-:W-:Y:S01]  /*0b00*/  NOP ;  /* 0x0000000000007918 */ /* 0x000fe20000000000 */
[----:B---34-:R-:W-:Y:S05]  /*0b10*/  @!P2 BRA `(.L_x_4) ;  /* 0x000000000008a947 */ /* 0x018fea0003800000 */
[----:B012---:R-:W-:Y:S01]  /*0b20*/  UCGABAR_ARV ;  /* 0x00000000000079c7 */ /* 0x007fe20008000000 */
[----:B------:R-:W-:Y:S05]  /*0b30*/  BRA `(.L_x_5) ;  /* 0x0000000000047947 */ /* 0x000fea0003800000 */
.L_x_4:
[----:B012---:R-:W-:Y:S01]  /*0b40*/  NOP ;  /* 0x0000000000007918 */ /* 0x007fe20000000000 */
.L_x_5:
[----:B------:R-:W-:Y:S01]  /*0b50*/  ULDC.64 UR4, c[0x0][0x598] ;  /* 0x0001660000047ab9 */ /* 0x000fe20000000a00 */
[----:B------:R-:W-:Y:S01]  /*0b60*/  ULDC.64 UR36, c[0x0][0x208] ;  /* 0x0000820000247ab9 */ /* 0x000fe20000000a00 */
[----:B------:R-:W-:-:S04]  /*0b70*/  ISETP.NE.U32.AND P0, PT, RZ, UR4, PT ;  /* 0x00000004ff007c0c */ /* 0x000fc8000bf05070 */
[----:B------:R-:W-:-:S13]  /*0b80*/  ISETP.NE.AND.EX P0, PT, RZ, UR5, PT, P0 ;  /* 0x00000005ff007c0c */ /* 0x000fda000bf05300 */
[----:B------:R-:W-:Y:S05]  /*0b90*/  @!P0 BRA `(.L_x_6) ;  /* 0x00000000001c8947 */ /* 0x000fea0003800000 */
[----:B------:R-:W0:Y:S02]  /*0ba0*/  LDC.64 R8, c[0x0][0x598] ;  /* 0x00016600ff087b82 */ /* 0x000e240000000a00 */
[----:B0-----:R-:W2:Y:S02]  /*0bb0*/  LDG.E.64 R8, desc[UR36][R8.64] ;  /* 0x0000002408087981 */ /* 0x001ea4000c1e1b00 */
[----:B--2---:R-:W-:-:S04]  /*0bc0*/  ISETP.NE.U32.AND P0, PT, R8, RZ, PT ;  /* 0x000000ff0800720c */ /* 0x004fc80003f05070 */
[----:B------:R-:W-:-:S13]  /*0bd0*/  ISETP.NE.AND.EX P0, PT, R9, RZ, PT, P0 ;  /* 0x000000ff0900720c */ /* 0x000fda0003f05300 */
[----:B------:R-:W-:Y:S05]  /*0be0*/  @!P0 BRA `(.L_x_6) ;  /* 0x0000000000088947 */ /* 0x000fea0003800000 */
[----:B------:R0:W5:Y:S01]  /*0bf0*/  LD.E R90, desc[UR36][R8.64] ;  /* 0x00000024085a7980 */ /* 0x000162000c101900 */
[----:B------:R-:W-:Y:S05]  /*0c00*/  BRA `(.L_x_7) ;  /* 0x0000000000247947 */ /* 0x000fea0003800000 */
.L_x_6:
[----:B------:R-:W-:Y:S02]  /*0c10*/  ULDC.64 UR4, c[0x0][0x588] ;  /* 0x0001620000047ab9 */ /* 0x000fe40000000a00 */
[----:B------:R-:W-:-:S04]  /*0c20*/  ISETP.NE.U32.AND P0, PT, RZ, UR4, PT ;  /* 0x00000004ff007c0c */ /* 0x000fc8000bf05070 */
[----:B------:R-:W-:-:S13]  /*0c30*/  ISETP.NE.AND.EX P0, PT, RZ, UR5, PT, P0 ;  /* 0x00000005ff007c0c */ /* 0x000fda000bf05300 */
[----:B------:R-:W-:Y:S05]  /*0c40*/  @!P0 BRA `(.L_x_8) ;  /* 0x00000000000c8947 */ /* 0x000fea0003800000 */
[----:B------:R-:W0:Y:S02]  /*0c50*/  LDC.64 R90, c[0x0][0x588] ;  /* 0x00016200ff5a7b82 */ /* 0x000e240000000a00 */
[----:B0-----:R1:W5:Y:S01]  /*0c60*/  LDG.E R90, desc[UR36][R90.64] ;  /* 0x000000245a5a7981 */ /* 0x001362000c1e1900 */
[----:B------:R-:W-:Y:S05]  /*0c70*/  BRA `(.L_x_7) ;  /* 0x0000000000087947 */ /* 0x000fea0003800000 */
.L_x_8:
[----:B------:R-:W-:Y:S02]  /*0c80*/  ULDC UR4, c[0x0][0x580] ;  /* 0x0001600000047ab9 */ /* 0x000fe40000000800 */
[----:B------:R-:W-:-:S07]  /*0c90*/  IMAD.U32 R90, RZ, RZ, UR4 ;  /* 0x00000004ff5a7e24 */ /* 0x000fce000f8e00ff */
.L_x_7:
[----:B------:R-:W-:Y:S02]  /*0ca0*/  ULDC.64 UR4, c[0x0][0x5a0] ;  /* 0x0001680000047ab9 */ /* 0x000fe40000000a00 */
[----:B------:R-:W-:-:S04]  /*0cb0*/  ISETP.NE.U32.AND P0, PT, RZ, UR4, PT ;  /* 0x00000004ff007c0c */ /* 0x000fc8000bf05070 */
[----:B------:R-:W-:-:S13]  /*0cc0*/  ISETP.NE.AND.EX P0, PT, RZ, UR5, PT, P0 ;  /* 0x00000005ff007c0c */ /* 0x000fda000bf05300 */
[----:B------:R-:W-:Y:S05]  /*0cd0*/  @!P0 BRA `(.L_x_9) ;  /* 0x00000000001c8947 */ /* 0x000fea0003800000 */
[----:B0-----:R-:W0:Y:S02]  /*0ce0*/  LDC.64 R8, c[0x0][0x5a0] ;  /* 0x00016800ff087b82 */ /* 0x001e240000000a00 */
[----:B0-----:R-:W2:Y:S02]  /*0cf0*/  LDG.E.64 R8, desc[UR36][R8.64] ;  /* 0x0000002408087981 */ /* 0x001ea4000c1e1b00 */
[----:B--2---:R-:W-:-:S04]  /*0d00*/  ISETP.NE.U32.AND P0, PT, R8, RZ, PT ;  /* 0x000000ff0800720c */ /* 0x004fc80003f05070 */
[----:B------:R-:W-:-:S13]  /*0d10*/  ISETP.NE.AND.EX P0, PT, R9, RZ, PT, P0 ;  /* 0x000000ff0900720c */ /* 0x000fda0003f05300 */
[----:B------:R-:W-:Y:S05]  /*0d20*/  @!P0 BRA `(.L_x_9) ;  /* 0x0000000000088947 */ /* 0x000fea0003800000 */
[----:B-1----:R0:W5:Y:S01]  /*0d30*/  LD.E R91, desc[UR36][R8.64] ;  /* 0x00000024085b7980 */ /* 0x002162000c101900 */
[----:B------:R-:W-:Y:S05]  /*0d40*/  BRA `(.L_x_10) ;  /* 0x0000000000247947 */ /* 0x000fea0003800000 */
.L_x_9:
[----:B------:R-:W-:Y:S02]  /*0d50*/  ULDC.64 UR4, c[0x0][0x590] ;  /* 0x0001640000047ab9 */ /* 0x000fe40000000a00 */
[----:B------:R-:W-:-:S04]  /*0d60*/  ISETP.NE.U32.AND P0, PT, RZ, UR4, PT ;  /* 0x00000004ff007c0c */ /* 0x000fc8000bf05070 */
[----:B------:R-:W-:-:S13]  /*0d70*/  ISETP.NE.AND.EX P0, PT, RZ, UR5, PT, P0 ;  /* 0x00000005ff007c0c */ /* 0x000fda000bf05300 */
[----:B------:R-:W-:Y:S05]  /*0d80*/  @!P0 BRA `(.L_x_11) ;  /* 0x00000000000c8947 */ /* 0x000fea0003800000 */
[----:B0-----:R-:W1:Y:S02]  /*0d90*/  LDC.64 R8, c[0x0][0x590] ;  /* 0x00016400ff087b82 */ /* 0x001e640000000a00 */
[----:B-1----:R1:W5:Y:S01]  /*0da0*/  LDG.E R91, desc[UR36][R8.64] ;  /* 0x00000024085b7981 */ /* 0x002362000c1e1900 */
[----:B------:R-:W-:Y:S05]  /*0db0*/  BRA `(.L_x_10) ;  /* 0x0000000000087947 */ /* 0x000fea0003800000 */
.L_x_11:
[----:B------:R-:W-:Y:S02]  /*0dc0*/  ULDC UR4, c[0x0][0x584] ;  /* 0x0001610000047ab9 */ /* 0x000fe40000000800 */
[----:B-1----:R-:W-:-:S07]  /*0dd0*/  IMAD.U32 R91, RZ, RZ, UR4 ;  /* 0x00000004ff5b7e24 */ /* 0x002fce000f8e00ff */
.L_x_10:
[----:B------:R-:W2:Y:S01]  /*0de0*/  LDC R2, c[0x0][0x65c] ;  /* 0x00019700ff027b82 */ /* 0x000ea20000000800 */
[----:B------:R-:W-:Y:S01]  /*0df0*/  ULDC UR6, c[0x0][0x28c] ;  /* 0x0000a30000067ab9 */ /* 0x000fe20000000800 */
[----:B------:R-:W-:Y:S01]  /*0e00*/  ISETP.NE.AND P0, PT, R10, 0x2, PT ;  /* 0x000000020a00780c */ /* 0x000fe20003f05270 */
[----:B------:R-:W-:Y:S01]  /*0e10*/  UIADD3 UR6, UR6, 0x1f, URZ ;  /* 0x0000001f06067890 */ /* 0x000fe2000fffe03f */
[----:B01----:R-:W-:Y:S01]  /*0e20*/  IMAD.U32 R8, RZ, RZ, UR12 ;  /* 0x0000000cff087e24 */ /* 0x003fe2000f8e00ff */
[----:B------:R-:W-:Y:S01]  /*0e30*/  UMOV UR38, URZ ;  /* 0x0000003f00267c82 */ /* 0x000fe20008000000 */
[----:B------:R-:W-:Y:S01]  /*0e40*/  IMAD.MOV.U32 R9, RZ, RZ, RZ ;  /* 0x000000ffff097224 */ /* 0x000fe200078e00ff */
[----:B------:R-:W-:Y:S01]  /*0e50*/  USHF.R.S32.HI UR7, URZ, 0x1f, UR6 ;  /* 0x0000001f3f077899 */ /* 0x000fe20008011406 */
[----:B------:R-:W-:Y:S01]  /*0e60*/  UMOV UR39, URZ ;  /* 0x0000003f00277c82 */ /* 0x000fe20008000000 */
[----:B------:R-:W-:Y:S02]  /*0e70*/  ULDC.64 UR8, c[0x0][0x650] ;  /* 0x0001940000087ab9 */ /* 0x000fe40000000a00 */
[----:B------:R-:W-:-:S04]  /*0e80*/  ULEA.HI UR7, UR7, UR6, URZ, 0x5 ;  /* 0x0000000607077291 */ /* 0x000fc8000f8f283f */
[----:B------:R-:W-:Y:S01]  /*0e90*/  USHF.R.S32.HI UR40, URZ, 0x5, UR7 ;  /* 0x000000053f287899 */ /* 0x000fe20008011407 */
[----:B--2---:R-:W-:-:S13]  /*0ea0*/  ISETP.NE.AND P1, PT, R2, 0x1, PT ;  /* 0x000000010200780c */ /* 0x004fda0003f25270 */
[----:B------:R-:W0:Y:S01]  /*0eb0*/  @P1 LDC R19, c[0x0][0x10] ;  /* 0x00000400ff131b82 */ /* 0x000e220000000800 */
[----:B------:R-:W-:Y:S02]  /*0ec0*/  @P1 IMAD.MOV.U32 R7, RZ, RZ, RZ ;  /* 0x000000ffff071224 */ /* 0x000fe400078e00ff */
[----:B------:R-:W-:-:S05]  /*0ed0*/  @P1 IMAD.MOV.U32 R17, RZ, RZ, RZ ;  /* 0x000000ffff111224 */ /* 0x000fca00078e00ff */
[----:B------:R-:W1:Y:S01]  /*0ee0*/  @!P1 LDC R11, c[0x0][0xc] ;  /* 0x00000300ff0b9b82 */ /* 0x000e620000000800 */
[----:B------:R-:W-:Y:S01]  /*0ef0*/  ULDC UR4, c[0x0][0xc] ;  /* 0x0000030000047ab9 */ /* 0x000fe20000000800 */
[----:B------:R-:W-:Y:S02]  /*0f00*/  ULDC UR5, c[0x0][0x10] ;  /* 0x0000040000057ab9 */ /* 0x000fe40000000800 */
[----:B------:R-:W-:-:S04]  /*0f10*/  UIMAD.WIDE.U32 UR4, UR4, UR5, URZ ;  /* 0x00000005040472a5 */ /* 0x000fc8000f8e003f */
[----:B------:R-:W2:Y:S01]  /*0f20*/  LDC R2, c[0x0][0x14] ;  /* 0x00000500ff027b82 */ /* 0x000ea20000000800 */
[----:B0-----:R-:W-:-:S04]  /*0f30*/  @P1 IMAD.WIDE.U32 R18, R19, UR12, R6 ;  /* 0x0000000c13121c25 */ /* 0x001fc8000f8e0006 */
[----:B------:R-:W-:Y:S02]  /*0f40*/  @P1 IMAD.IADD R17, R19, 0x1, R17 ;  /* 0x0000000113111824 */ /* 0x000fe400078e0211 */
[----:B-1----:R-:W-:-:S04]  /*0f50*/  @!P1 IMAD.WIDE.U32 R8, R6, R11, R8 ;  /* 0x0000000b06089225 */ /* 0x002fc800078e0008 */
[----:B------:R-:W-:Y:S02]  /*0f60*/  @!P1 IMAD.MOV.U32 R18, RZ, RZ, R8 ;  /* 0x000000ffff129224 */ /* 0x000fe400078e0008 */
[----:B------:R-:W-:Y:S02]  /*0f70*/  @!P1 IMAD.MOV.U32 R17, RZ, RZ, R9 ;  /* 0x000000ffff119224 */ /* 0x000fe400078e0009 */
[----:B--2---:R-:W-:-:S04]  /*0f80*/  IMAD.WIDE.U32 R12, R2, UR4, RZ ;  /* 0x00000004020c7c25 */ /* 0x004fc8000f8e00ff */
[----:B------:R-:W-:Y:S01]  /*0f90*/  IMAD R23, R2, UR5, RZ ;  /* 0x0000000502177c24 */ /* 0x000fe2000f8e02ff */
[----:B------:R0:W-:Y:S03]  /*0fa0*/  STL.64 [R1], R12 ;  /* 0x0000000c01007387 */ /* 0x0001e60000100a00 */
[----:B------:R-:W-:Y:S01]  /*0fb0*/  IMAD.IADD R23, R13, 0x1, R23 ;  /* 0x000000010d177824 */ /* 0x000fe200078e0217 */
[----:B------:R-:W-:Y:S06]  /*0fc0*/  @P0 BRA `(.L_x_12) ;  /* 0x0000000000200947 */ /* 0x000fec0003800000 */
[----:B------:R-:W-:Y:S01]  /*0fd0*/  UISETP.GE.U32.AND UP0, UPT, UR40, 0x12, UPT ;  /* 0x000000122800788c */ /* 0x000fe2000bf06070 */
[----:B------:R-:W-:Y:S01]  /*0fe0*/  IADD3 R18, P0, R18, R12, RZ ;  /* 0x0000000c12127210 */ /* 0x000fe20007f1e0ff */
[----:B------:R-:W-:Y:S01]  /*0ff0*/  UIMAD.WIDE.U32 UR4, UR40, 0x38e38e39, URZ ;  /* 0x38e38e39280478a5 */ /* 0x000fe2000f8e003f */
[----:B------:R-:W-:-:S03]  /*1000*/  UMOV UR39, URZ ;  /* 0x0000003f00277c82 */ /* 0x000fc60008000000 */
[----:B------:R-:W-:Y:S01]  /*1010*/  USHF.R.U32.HI UR4, URZ, 0x2, UR5 ;  /* 0x000000023f047899 */ /* 0x000fe20008011605 */
[----:B------:R-:W-:-:S03]  /*1020*/  IMAD.X R17, R23, 0x1, R17, P0 ;  /* 0x0000000117117824 */ /* 0x000fc600000e0611 */
[----:B------:R-:W-:Y:S02]  /*1030*/  UIMAD UR38, UR4, -0x12, UR40 ;  /* 0xffffffee042678a4 */ /* 0x000fe4000f8e0228 */
[----:B------:R-:W-:-:S12]  /*1040*/  @UP0 ULOP3.LUT UR39, UR4, 0x1, URZ, 0xc0, !UPT ;  /* 0x0000000104270892 */ /* 0x000fd8000f8ec03f */
.L_x_12:
[----:B------:R-:W-:Y:S01]  /*1050*/  ISETP.GE.U32.AND P0, PT, R18, UR8, PT ;  /* 0x0000000812007c0c */ /* 0x000fe2000bf06070 */
[----:B------:R-:W-:Y:S01]  /*1060*/  IMAD.MOV.U32 R19, RZ, RZ, -0x1 ;  /* 0xffffffffff137424 */ /* 0x000fe200078e00ff */
[----:B------:R-:W-:Y:S01]  /*1070*/  PRMT R8, RZ, 0x7610, R8 ;  /* 0x00007610ff087816 */ /* 0x000fe20000000008 */
[----:B------:R-:W-:Y:S01]  /*1080*/  IMAD.MOV.U32 R22, RZ, RZ, -0x1 ;  /* 0xffffffffff167424 */ /* 0x000fe200078e00ff */
[----:B------:R-:W-:Y:S01]  /*1090*/  ISETP.GE.U32.AND.EX P0, PT, R17, UR9, PT, P0 ;  /* 0x0000000911007c0c */ /* 0x000fe2000bf06100 */
[----:B------:R-:W-:-:S12]  /*10a0*/  IMAD.MOV.U32 R2, RZ, RZ, -0x1 ;  /* 0xffffffffff027424 */ /* 0x000fd800078e00ff */
[----:B------:R-:W-:Y:S05]  /*10b0*/  @P0 BRA `(.L_x_13) ;  /* 0x00000004002c0947 */ /* 0x000fea0003800000 */
[----:B------:R-:W1:Y:S01]  /*10c0*/  LDC.64 R26, c[0x0][0x628] ;  /* 0x00018a00ff1a7b82 */ /* 0x000e620000000a00 */
[----:B------:R-:W-:Y:S02]  /*10d0*/  IMAD.MOV.U32 R8, RZ, RZ, R18 ;  /* 0x000000ffff087224 */ /* 0x000fe400078e0012 */
[----:B------:R-:W-:-:S05]  /*10e0*/  IMAD.MOV.U32 R9, RZ, RZ, R17 ;  /* 0x000000ffff097224 */ /* 0x000fca00078e0011 */
[----:B------:R-:W2:Y:S08]  /*10f0*/  LDC R2, c[0x0][0x630] ;  /* 0x00018c00ff027b82 */ /* 0x000eb00000000800 */
[----:B------:R-:W3:Y:S01]  /*1100*/  LDC.64 R28, c[0x0][0x620] ;  /* 0x00018800ff1c7b82 */ /* 0x000ee20000000a00 */
[----:B-1----:R-:W-:-:S04]  /*1110*/  ISETP.NE.U32.AND P0, PT, R26, RZ, PT ;  /* 0x000000ff1a00720c */ /* 0x002fc80003f05070 */
[----:B------:R-:W-:-:S13]  /*1120*/  ISETP.NE.AND.EX P0, PT, R27, RZ, PT, P0 ;  /* 0x000000ff1b00720c */ /* 0x000fda0003f05300 */
[----:B--23--:R-:W-:Y:S05]  /*1130*/  @!P0 BRA `(.L_x_14) ;  /* 0x0000000000288947 */ /* 0x00cfea0003800000 */
[----:B0-----:R-:W0:Y:S02]  /*1140*/  LDC R13, c[0x0][0x634] ;  /* 0x00018d00ff0d7b82 */ /* 0x001e240000000800 */
[----:B0-----:R-:W-:-:S05]  /*1150*/  IADD3 R13, P0, R18, R13, RZ ;  /* 0x0000000d120d7210 */ /* 0x001fca0007f1e0ff */
[----:B------:R-:W-:-:S04]  /*1160*/  IMAD.X R15, RZ, RZ, R17, P0 ;  /* 0x000000ffff0f7224 */ /* 0x000fc800000e0611 */
[----:B------:R-:W-:-:S04]  /*1170*/  IMAD.WIDE.U32 R8, R15, R26, RZ ;  /* 0x0000001a0f087225 */ /* 0x000fc800078e00ff */
[----:B------:R-:W-:-:S04]  /*1180*/  IMAD.WIDE.U32 R10, P0, R13, R27, R8 ;  /* 0x0000001b0d0a7225 */ /* 0x000fc80007800008 */
[----:B------:R-:W-:-:S04]  /*1190*/  IMAD.WIDE.U32 R8, R13, R26, RZ ;  /* 0x0000001a0d087225 */ /* 0x000fc800078e00ff */
[----:B------:R-:W-:Y:S01]  /*11a0*/  IMAD.X R13, RZ, RZ, RZ, P0 ;  /* 0x000000ffff0d7224 */ /* 0x000fe200000e06ff */
[----:B------:R-:W-:Y:S01]  /*11b0*/  IADD3 RZ, P0, R9, R10, RZ ;  /* 0x0000000a09ff7210 */ /* 0x000fe20007f1e0ff */
[----:B------:R-:W-:-:S04]  /*11c0*/  IMAD.MOV.U32 R12, RZ, RZ, R11 ;  /* 0x000000ffff0c7224 */ /* 0x000fc800078e000b */
[----:B------:R-:W-:-:S08]  /*11d0*/  IMAD.WIDE.U32.X R8, R15, R27, R12, P0 ;  /* 0x0000001b0f087225 */ /* 0x000fd000000e040c */
.L_x_14:
[----:B------:R-:W1:Y:S01]  /*11e0*/  LDC.64 R32, c[0x0][0x640] ;  /* 0x00019000ff207b82 */ /* 0x000e620000000a00 */
[-C--:B------:R-:W-:Y:S01]  /*11f0*/  SHF.R.U64 R30, R8, R2.reuse, R9 ;  /* 0x00000002081e7219 */ /* 0x080fe20000001209 */
[----:B------:R-:W-:Y:S01]  /*1200*/  IMAD.MOV.U32 R19, RZ, RZ, R17 ;  /* 0x000000ffff137224 */ /* 0x000fe200078e0011 */
[----:B------:R-:W-:Y:S02]  /*1210*/  SHF.R.U32.HI R2, RZ, R2, R9 ;  /* 0x00000002ff027219 */ /* 0x000fe40000011609 */
[----:B------:R-:W-:-:S03]  /*1220*/  IADD3 R11, P0, RZ, -R30, RZ ;  /* 0x8000001eff0b7210 */ /* 0x000fc60007f1e0ff */
[----:B------:R-:W2:Y:S02]  /*1230*/  LDC R10, c[0x0][0x618] ;  /* 0x00018600ff0a7b82 */ /* 0x000ea40000000800 */
[----:B------:R-:W-:-:S04]  /*1240*/  IMAD.X R9, RZ, RZ, ~R2, P0 ;  /* 0x000000ffff097224 */ /* 0x000fc800000e0e02 */
[-C--:B------:R-:W-:Y:S02]  /*1250*/  IMAD R2, R9, R28.reuse, RZ ;  /* 0x0000001c09027224 */ /* 0x080fe400078e02ff */
[----:B0-----:R-:W0:Y:S01]  /*1260*/  LDC R13, c[0x0][0x608] ;  /* 0x00018200ff0d7b82 */ /* 0x001e220000000800 */
[----:B------:R-:W-:-:S04]  /*1270*/  IMAD.WIDE.U32 R8, R11, R28, R18 ;  /* 0x0000001c0b087225 */ /* 0x000fc800078e0012 */
[----:B------:R-:W-:Y:S02]  /*1280*/  IMAD R11, R11, R29, R2 ;  /* 0x0000001d0b0b7224 */ /* 0x000fe400078e0202 */
[----:B------:R-:W-:Y:S01]  /*1290*/  IMAD.MOV.U32 R2, RZ, RZ, -0x1 ;  /* 0xffffffffff027424 */ /* 0x000fe200078e00ff */
[----:B------:R-:W3:Y:S01]  /*12a0*/  LDC R31, c[0x0][0x658] ;  /* 0x00019600ff1f7b82 */ /* 0x000ee20000000800 */
[----:B------:R-:W-:Y:S01]  /*12b0*/  IMAD.IADD R9, R9, 0x1, R11 ;  /* 0x0000000109097824 */ /* 0x000fe200078e020b */
[----:B-1----:R-:W-:Y:S01]  /*12c0*/  ISETP.NE.U32.AND P0, PT, R32, RZ, PT ;  /* 0x000000ff2000720c */ /* 0x002fe20003f05070 */
[----:B------:R-:W-:-:S03]  /*12d0*/  IMAD.MOV.U32 R28, RZ, RZ, 0x1 ;  /* 0x00000001ff1c7424 */ /* 0x000fc600078e00ff */
[----:B------:R-:W-:Y:S02]  /*12e0*/  ISETP.NE.AND.EX P0, PT, R33, RZ, PT, P0 ;  /* 0x000000ff2100720c */ /* 0x000fe40003f05300 */
[----:B------:R-:W1:Y:S01]  /*12f0*/  LDC R27, c[0x0][0x600] ;  /* 0x00018000ff1b7b82 */ /* 0x000e620000000800 */
[-CC-:B--2---:R-:W-:Y:S02]  /*1300*/  SHF.R.U64 R25, R8, R10.reuse, R9.reuse ;  /* 0x0000000a08197219 */ /* 0x184fe40000001209 */
[----:B------:R-:W-:-:S05]  /*1310*/  SHF.R.U32.HI R8, RZ, R10, R9 ;  /* 0x0000000aff087219 */ /* 0x000fca0000011609 */
[----:B------:R-:W2:Y:S01]  /*1320*/  LDC R22, c[0x0][0x648] ;  /* 0x00019200ff167b82 */ /* 0x000ea20000000800 */
[-CC-:B0-----:R-:W-:Y:S02]  /*1330*/  SHF.R.U64 R34, R25, R13.reuse, R8.reuse ;  /* 0x0000000d19227219 */ /* 0x181fe40000001208 */
[----:B------:R-:W-:-:S05]  /*1340*/  SHF.R.U32.HI R8, RZ, R13, R8 ;  /* 0x0000000dff087219 */ /* 0x000fca0000011608 */
[----:B------:R-:W0:Y:S01]  /*1350*/  LDC R26, c[0x0][0x638] ;  /* 0x00018e00ff1a7b82 */ /* 0x000e220000000800 */
[-CC-:B---3--:R-:W-:Y:S02]  /*1360*/  SHF.R.U64 R36, R34, R31.reuse, R8.reuse ;  /* 0x0000001f22247219 */ /* 0x188fe40000001208 */
[-C--:B------:R-:W-:Y:S02]  /*1370*/  SHF.L.U32 R2, R2, R31.reuse, RZ ;  /* 0x0000001f02027219 */ /* 0x080fe400000006ff */
[----:B------:R-:W-:Y:S01]  /*1380*/  SHF.R.U32.HI R9, RZ, R31, R8 ;  /* 0x0000001fff097219 */ /* 0x000fe20000011608 */
[----:B------:R-:W-:Y:S01]  /*1390*/  IMAD.MOV.U32 R8, RZ, RZ, R36 ;  /* 0x000000ffff087224 */ /* 0x000fe200078e0024 */
[----:B------:R-:W-:Y:S01]  /*13a0*/  LOP3.LUT R15, RZ, R2, RZ, 0x33, !PT ;  /* 0x00000002ff0f7212 */ /* 0x000fe200078e33ff */
[----:B------:R-:W3:Y:S01]  /*13b0*/  LDC R29, c[0x0][0x610] ;  /* 0x00018400ff1d7b82 */ /* 0x000ee20000000800 */
[----:B------:R-:W-:Y:S05]  /*13c0*/  @!P0 BRA `(.L_x_15) ;  /* 0x0000000000288947 */ /* 0x000fea0003800000 */
[----:B------:R-:W4:Y:S02]  /*13d0*/  LDC R13, c[0x0][0x64c] ;  /* 0x00019300ff0d7b82 */ /* 0x000f240000000800 */
[----:B----4-:R-:W-:-:S05]  /*13e0*/  IADD3 R13, P0, R36, R13, RZ ;  /* 0x0000000d240d7210 */ /* 0x010fca0007f1e0ff */
        /* <DEDUP_REMOVED lines=8> */
.L_x_15:
[----:B--2---:R-:W-:Y:S01]  /*1470*/  SHF.R.U64 R7, R8, R22, R9 ;  /* 0x0000001608077219 */ /* 0x004fe20000001209 */
[----:B-1----:R-:W-:Y:S01]  /*1480*/  VIADD R8, R27, 0xffffffff ;  /* 0xffffffff1b087836 */ /* 0x002fe20000000000 */
[----:B------:R-:W-:Y:S01]  /*1490*/  SHF.L.U32 R2, R28, R31, RZ ;  /* 0x0000001f1c027219 */ /* 0x000fe200000006ff */
[----:B------:R-:W-:Y:S01]  /*14a0*/  @P1 IMAD R20, R21, R24, R6 ;  /* 0x0000001815141224 */ /* 0x000fe200078e0206 */
[----:B------:R-:W-:Y:S01]  /*14b0*/  LOP3.LUT R15, R34, R15, RZ, 0xc0, !PT ;  /* 0x0000000f220f7212 */ /* 0x000fe200078ec0ff */
[----:B------:R-:W-:Y:S01]  /*14c0*/  IMAD.MOV R9, RZ, RZ, -R7 ;  /* 0x000000ffff097224 */ /* 0x000fe200078e0a07 */
[----:B------:R-:W-:Y:S01]  /*14d0*/  LOP3.LUT R8, R25, R8, RZ, 0xc0, !PT ;  /* 0x0000000819087212 */ /* 0x000fe200078ec0ff */
[----:B------:R-:W-:Y:S02]  /*14e0*/  IMAD.MOV.U32 R6, RZ, RZ, 0x1 ;  /* 0x00000001ff067424 */ /* 0x000fe400078e00ff */
[----:B------:R-:W-:Y:S02]  /*14f0*/  IMAD R15, R2, R7, R15 ;  /* 0x00000007020f7224 */ /* 0x000fe400078e020f */
[----:B0-----:R-:W-:-:S02]  /*1500*/  IMAD R2, R9, R26, R36 ;  /* 0x0000001a09027224 */ /* 0x001fc400078e0224 */
[----:B---3--:R-:W-:Y:S02]  /*1510*/  IMAD R19, R15, R29, R20 ;  /* 0x0000001d0f137224 */ /* 0x008fe400078e0214 */
[--C-:B------:R-:W-:Y:S01]  /*1520*/  IMAD R2, R2, R27, R8.reuse ;  /* 0x0000001b02027224 */ /* 0x100fe200078e0208 */
[----:B------:R-:W-:-:S04]  /*1530*/  PRMT R8, R6, 0x7610, R8 ;  /* 0x0000761006087816 */ /* 0x000fc80000000008 */
[----:B------:R-:W-:Y:S02]  /*1540*/  SEL R22, R2, R19, !P1 ;  /* 0x0000001302167207 */ /* 0x000fe40004800000 */
[----:B------:R-:W-:Y:S01]  /*1550*/  SEL R19, R19, R2, !P1 ;  /* 0x0000000213137207 */ /* 0x000fe20004800000 */
[----:B------:R-:W-:-:S07]  /*1560*/  IMAD.MOV.U32 R2, RZ, RZ, R30 ;  /* 0x000000ffff027224 */ /* 0x000fce00078e001e */
.L_x_13:
[----:B------:R-:W-:Y:S05]  /*1570*/  @!P2 BRA `(.L_x_16) ;  /* 0x00000000000ca947 */ /* 0x000fea0003800000 */
[----:B------:R-:W-:Y:S01]  /*1580*/  UCGABAR_WAIT ;  /* 0x0000000000007dc7 */ /* 0x000fe20008000000 */
[----:B------:R-:W-:Y:S01]  /*1590*/  CCTL.IVALL ;  /* 0x00000000ff00798f */ /* 0x000fe20002000000 */
[----:B------:R-:W-:Y:S05]  /*15a0*/  BRA `(.L_x_17) ;  /* 0x0000000000047947 */ /* 0x000fea0003800000 */
.L_x_16:
[----:B------:R-:W-:Y:S06]  /*15b0*/  BAR.SYNC.DEFER_BLOCKING 0x0 ;  /* 0x0000000000007b1d */ /* 0x000fec0000010000 */
.L_x_17:
[----:B------:R-:W-:Y:S05]  /*15c0*/  @!P4 BRA `(.L_x_18) ;  /* 0x000000540020c947 */ /* 0x000fea0003800000 */
[----:B------:R-:W-:-:S13]  /*15d0*/  ISETP.GT.U32.AND P0, PT, R35, 0x1, PT ;  /* 0x000000012300780c */ /* 0x000fda0003f04070 */
[----:B------:R-:W-:Y:S05]  /*15e0*/  @P0 EXIT ;  /* 0x000000000000094d */ /* 0x000fea0003800000 */
.L_x_19:
[----:B------:R-:W-:-:S08]  /*15f0*/  NOP ;  /* 0x0000000000007918 */ /* 0x000fd00000000000 */
[----:B------:R-:W1:Y:S02]  /*1600*/  USETMAXREG.TRY_ALLOC.CTAPOOL UP0, 0xe8 ;  /* 0x000000e8000079c8 */ /* 0x000e640008000600 */
[----:B-1----:R-:W-:-:S13]  /*1610*/  PLOP3.LUT P0, PT, PT, PT, UP0, 0x80, 0x0 ;  /* 0x000000000000781c */ /* 0x002fda0003f0f008 */
[----:B------:R-:W-:Y:S05]  /*1620*/  @!P0 BRA `(.L_x_19) ;  /* 0xfffffffc00f08947 */ /* 0x000fea000383ffff */
[----:B------:R-:W-:-:S13]  /*1630*/  LOP3.LUT P0, RZ, R8, 0xff, RZ, 0xc0, !PT ;  /* 0x000000ff08ff7812 */ /* 0x000fda000780c0ff */
[----:B------:R-:W-:Y:S05]  /*1640*/  @!P0 EXIT ;  /* 0x000000000000894d */ /* 0x000fea0003800000 */
[----:B------:R-:W1:Y:S01]  /*1650*/  S2UR UR4, SR_CgaCtaId ;  /* 0x00000000000479c3 */ /* 0x000e620000008800 */
[----:B------:R-:W-:Y:S01]  /*1660*/  VIADD R14, R14, 0xffffffff ;  /* 0xffffffff0e0e7836 */ /* 0x000fe20000000000 */
[CC--:B------:R-:W-:Y:S01]  /*1670*/  LEA.HI R4, R0.reuse, R3.reuse, RZ, 0x2 ;  /* 0x0000000300047211 */ /* 0x0c0fe200078f10ff */
[----:B------:R-:W-:Y:S01]  /*1680*/  UMOV UR41, 0x400 ;  /* 0x0000040000297882 */ /* 0x000fe20000000000 */
[----:B------:R-:W-:Y:S01]  /*1690*/  LEA.HI R0, R0, R3, RZ, 0x5 ;  /* 0x0000000300007211 */ /* 0x000fe200078f28ff */
[----:B------:R-:W-:Y:S01]  /*16a0*/  UISETP.LT.AND UP0, UPT, UR40, 0x1, UPT ;  /* 0x000000012800788c */ /* 0x000fe2000bf01270 */
[----:B------:R-:W-:Y:S01]  /*16b0*/  R2UR UR42, R14 ;  /* 0x000000000e2a72ca */ /* 0x000fe200000e0000 */
[----:B------:R-:W-:Y:S01]  /*16c0*/  ULDC UR6, c[0x0][0x284] ;  /* 0x0000a10000067ab9 */ /* 0x000fe20000000800 */
[--C-:B------:R-:W-:Y:S01]  /*16d0*/  SHF.R.S32.HI R92, RZ, 0x2, R4.reuse ;  /* 0x00000002ff5c7819 */ /* 0x100fe20000011404 */
[----:B------:R-:W-:Y:S01]  /*16e0*/  USEL UR43, UR40, 0x1, UP0 ;  /* 0x00000001282b7887 */ /* 0x000fe20008000000 */
[----:B------:R-:W-:Y:S01]  /*16f0*/  SHF.R.S32.HI R5, RZ, 0x1f, R4 ;  /* 0x0000001fff057819 */ /* 0x000fe20000011404 */
[----:B------:R-:W-:Y:S01]  /*1700*/  USHF.L.U32 UR46, UR40, 0x1, URZ ;  /* 0x00000001282e7899 */ /* 0x000fe2000800063f */
[----:B------:R-:W-:Y:S01]  /*1710*/  LOP3.LUT R94, R4, 0xfffffffc, RZ, 0xc0, !PT ;  /* 0xfffffffc045e7812 */ /* 0x000fe200078ec0ff */
[----:B------:R-:W-:Y:S01]  /*1720*/  UIADD3 UR43, -UR43, UR40, URZ ;  /* 0x000000282b2b7290 */ /* 0x000fe2000fffe13f */
[----:B------:R-:W-:-:S02]  /*1730*/  LEA.HI R5, R5, R92, RZ, 0x3 ;  /* 0x0000005c05057211 */ /* 0x000fc400078f18ff */
[----:B------:R-:W-:Y:S01]  /*1740*/  ISETP.NE.AND P0, PT, R14, RZ, PT ;  /* 0x000000ff0e00720c */ /* 0x000fe20003f05270 */
[----:B------:R-:W-:Y:S01]  /*1750*/  IMAD.IADD R94, R3, 0x1, -R94 ;  /* 0x00000001035e7824 */ /* 0x000fe200078e0a5e */
[----:B------:R-:W-:Y:S01]  /*1760*/  LOP3.LUT R5, R5, 0xfffffff8, RZ, 0xc0, !PT ;  /* 0xfffffff805057812 */ /* 0x000fe200078ec0ff */
[----:B------:R-:W-:Y:S01]  /*1770*/  USHF.L.U32 UR42, UR42, 0x3, URZ ;  /* 0x000000032a2a7899 */ /* 0x000fe2000800063f */
[----:B------:R-:W-:Y:S02]  /*1780*/  LOP3.LUT R102, R16, 0x1, RZ, 0xfc, !PT ;  /* 0x0000000110667812 */ /* 0x000fe400078efcff */
[----:B------:R-:W-:Y:S01]  /*1790*/  SEL R103, RZ, 0x1, P0 ;  /* 0x00000001ff677807 */ /* 0x000fe20000000000 */
[----:B------:R-:W-:Y:S01]  /*17a0*/  IMAD.IADD R92, R92, 0x1, -R5 ;  /* 0x000000015c5c7824 */ /* 0x000fe200078e0a05 */
[----:B-1----:R-:W-:Y:S01]  /*17b0*/  ULEA UR41, UR4, UR41, 0x18 ;  /* 0x0000002904297291 */ /* 0x002fe2000f8ec03f */
[----:B------:R-:W-:Y:S01]  /*17c0*/  SHF.R.S32.HI R5, RZ, 0x5, R0 ;  /* 0x00000005ff057819 */ /* 0x000fe20000011400 */
[----:B------:R-:W-:-:S02]  /*17d0*/  IMAD.U32 R96, RZ, RZ, UR42 ;  /* 0x0000002aff607e24 */ /* 0x000fc4000f8e00ff */
[----:B------:R-:W-:Y:S01]  /*17e0*/  UIADD3 UR47, UR41, 0x130, URZ ;  /* 0x00000130292f7890 */ /* 0x000fe2000fffe03f */
[--C-:B------:R-:W-:Y:S01]  /*17f0*/  SHF.R.S32.HI R93, RZ, 0x1f, R92.reuse ;  /* 0x0000001fff5d7819 */ /* 0x100fe2000001145c */
[----:B------:R-:W-:Y:S01]  /*1800*/  UIADD3 UR4, UR41, 0x200, URZ ;  /* 0x0000020029047890 */ /* 0x000fe2000fffe03f */
[C-C-:B------:R-:W-:Y:S01]  /*1810*/  IMAD R99, R5.reuse, -0x10, -R92.reuse ;  /* 0xfffffff005637824 */ /* 0x140fe200078e0a5c */
[----:B------:R-:W-:Y:S01]  /*1820*/  UIADD3 UR5, UR41, 0x12200, URZ ;  /* 0x0001220029057890 */ /* 0x000fe2000fffe03f */
[C---:B------:R-:W-:Y:S01]  /*1830*/  LOP3.LUT R98, R96.reuse, 0x8, RZ, 0xc0, !PT ;  /* 0x0000000860627812 */ /* 0x040fe200078ec0ff */
[----:B------:R-:W-:Y:S01]  /*1840*/  USHF.R.U32.HI UR4, URZ, 0x4, UR4 ;  /* 0x000000043f047899 */ /* 0x000fe20008011604 */
[----:B------:R-:W-:Y:S01]  /*1850*/  IMAD.U32 R95, RZ, RZ, UR47 ;  /* 0x0000002fff5f7e24 */ /* 0x000fe2000f8e00ff */
[----:B------:R-:W-:Y:S01]  /*1860*/  USHF.R.U32.HI UR5, URZ, 0x4, UR5 ;  /* 0x000000043f057899 */ /* 0x000fe20008011605 */
[----:B------:R-:W-:Y:S01]  /*1870*/  IMAD.WIDE R92, R5, 0x10, R92 ;  /* 0x00000010055c7825 */ /* 0x000fe200078e025c */
[----:B------:R-:W-:Y:S01]  /*1880*/  ULOP3.LUT UR4, UR4, 0x3fff, URZ, 0xc0, !UPT ;  /* 0x00003fff04047892 */ /* 0x000fe2000f8ec03f */
[----:B------:R-:W-:Y:S01]  /*1890*/  LOP3.LUT R96, R96, 0x8, RZ, 0xc, !PT ;  /* 0x0000000860607812 */ /* 0x000fe200078e0cff */
[----:B------:R-:W-:Y:S01]  /*18a0*/  ULOP3.LUT UR5, UR5, 0x3fff, URZ, 0xc0, !UPT ;  /* 0x00003fff05057892 */ /* 0x000fe2000f8ec03f */
[----:B------:R-:W-:Y:S01]  /*18b0*/  VIADD R97, R95, UR42 ;  /* 0x0000002a5f617c36 */ /* 0x000fe20008000000 */
[----:B------:R-:W-:Y:S01]  /*18c0*/  LOP3.LUT R98, R98, 0x18, RZ, 0x3c, !PT ;  /* 0x0000001862627812 */ /* 0x000fe200078e3cff */
[----:B------:R-:W-:Y:S01]  /*18d0*/  VIADD R99, R99, UR6 ;  /* 0x0000000663637c36 */ /* 0x000fe20008000000 */
[----:B------:R-:W-:-:S02]  /*18e0*/  ULOP3.LUT UR44, UR4, 0x10000, URZ, 0xfc, !UPT ;  /* 0x00010000042c7892 */ /* 0x000fc4000f8efc3f */
[----:B------:R-:W-:-:S12]  /*18f0*/  ULOP3.LUT UR45, UR5, 0x10000, URZ, 0xfc, !UPT ;  /* 0x00010000052d7892 */ /* 0x000fd8000f8efc3f */
.L_x_167:
[----:B------:R-:W-:Y:S01]  /*1900*/  SHF.L.U32 R0, R103, 0x1f, RZ ;  /* 0x0000001f67007819 */ /* 0x000fe200000006ff */
[----:B------:R-:W-:Y:S02]  /*1910*/  ULDC UR4, c[0x0][0x28c] ;  /* 0x0000a30000047ab9 */ /* 0x000fe40000000800 */
[----:B------:R-:W-:Y:S01]  /*1920*/  ISETP.LT.AND P1, PT, RZ, UR4, PT ;  /* 0x00000004ff007c0c */ /* 0x000fe2000bf21270 */
[----:B------:R-:W1:Y:S02]  /*1930*/  SYNCS.PHASECHK.TRANS64.TRYWAIT P0, [R95+UR42], R0 ;  /* 0x000000005f0075a7 */ /* 0x000e64000800016a */
[----:B-1-34-:R-:W-:Y:S10]  /*1940*/  @!P0 BRA `(.L_x_20) ;  /* 0x00000068004c8947 */ /* 0x01aff40003800000 */
.L_x_203:
[----:B------:R-:W-:Y:S05]  /*1950*/  @P1 BRA `(.L_x_21) ;  /* 0x0000000000401947 */ /* 0x000fea0003800000 */
[----:B-1----:R-:W-:Y:S01]  /*1960*/  MOV R0, 0x0 ;  /* 0x0000000000007802 */ /* 0x002fe20000000f00 */
[----:B------:R-:W-:Y:S01]  /*1970*/  ULDC.64 UR4, c[0x4][0x68] ;  /* 0x01001a0000047ab9 */ /* 0x000fe20000000a00 */
[----:B------:R-:W-:Y:S01]  /*1980*/  ULDC.64 UR6, c[0x4][0x8] ;  /* 0x0100020000067ab9 */ /* 0x000fe20000000a00 */
[----:B------:R-:W-:Y:S01]  /*1990*/  IMAD.U32 R4, RZ, RZ, UR4 ;  /* 0x00000004ff047e24 */ /* 0x000fe2000f8e00ff */
[----:B------:R1:W2:Y:S01]  /*19a0*/  LDC.64 R14, c[0x4][R0] ;  /* 0x01000000000e7b82 */ /* 0x0002a20000000a00 */
[----:B------:R-:W-:Y:S01]  /*19b0*/  IMAD.U32 R5, RZ, RZ, UR5 ;  /* 0x00000005ff057e24 */ /* 0x000fe2000f8e00ff */
[----:B------:R-:W-:Y:S01]  /*19c0*/  ULDC.64 UR4, c[0x4][0x70] ;  /* 0x01001c0000047ab9 */ /* 0x000fe20000000a00 */
[----:B------:R-:W-:Y:S02]  /*19d0*/  IMAD.U32 R10, RZ, RZ, UR6 ;  /* 0x00000006ff0a7e24 */ /* 0x000fe4000f8e00ff */
[----:B------:R-:W-:Y:S02]  /*19e0*/  IMAD.U32 R6, RZ, RZ, UR4 ;  /* 0x00000004ff067e24 */ /* 0x000fe4000f8e00ff */
[----:B------:R-:W-:-:S02]  /*19f0*/  IMAD.U32 R7, RZ, RZ, UR5 ;  /* 0x00000005ff077e24 */ /* 0x000fc4000f8e00ff */
[----:B------:R-:W-:Y:S02]  /*1a00*/  IMAD.U32 R11, RZ, RZ, UR7 ;  /* 0x00000007ff0b7e24 */ /* 0x000fe4000f8e00ff */
[----:B------:R-:W-:Y:S02]  /*1a10*/  IMAD.MOV.U32 R8, RZ, RZ, 0x1e1 ;  /* 0x000001e1ff087424 */ /* 0x000fe400078e00ff */
[----:B0-----:R-:W-:Y:S02]  /*1a20*/  IMAD.MOV.U32 R12, RZ, RZ, 0x1 ;  /* 0x00000001ff0c7424 */ /* 0x001fe400078e00ff */
[----:B-1----:R-:W-:-:S07]  /*1a30*/  IMAD.MOV.U32 R13, RZ, RZ, RZ ;  /* 0x000000ffff0d7224 */ /* 0x002fce00078e00ff */
[----:B------:R-:W-:-:S07]  /*1a40*/  LEPC R20, `(.L_x_21) ;  /* 0x000000001014794e */ /* 0x000fce0000000000 */
[----:B--2--5:R-:W-:Y:S05]  /*1a50*/  CALL.ABS.NOINC R14 ;  /* 0x000000000e007343 */ /* 0x024fea0003c00000 */
.L_x_21:
[----:B------:R-:W-:-:S13]  /*1a60*/  ISETP.NE.AND P0, PT, R102, 0x3, PT ;  /* 0x000000036600780c */ /* 0x000fda0003f05270 */
[----:B------:R-:W-:Y:S05]  /*1a70*/  @!P0 BRA `(.L_x_22) ;  /* 0x0000000000048947 */ /* 0x000fea0003800000 */
[----:B------:R-:W-:Y:S01]  /*1a80*/  BPT.TRAP 0x1 ;  /* 0x000000040000795c */ /* 0x000fe20000300000 */
.L_x_22:
[----:B------:R-:W-:Y:S02]  /*1a90*/  IMAD.U32 R3, RZ, RZ, UR38 ;  /* 0x00000026ff037e24 */ /* 0x000fe4000f8e00ff */
[----:B-1----:R-:W-:-:S03]  /*1aa0*/  IMAD.U32 R0, RZ, RZ, UR39 ;  /* 0x00000027ff007e24 */ /* 0x002fc6000f8e00ff */
[----:B------:R-:W-:Y:S02]  /*1ab0*/  LEA R3, R3, UR41, 0x3 ;  /* 0x0000002903037c11 */ /* 0x000fe4000f8e18ff */
[----:B------:R-:W-:-:S04]  /*1ac0*/  SHF.L.U32 R0, R0, 0x1f, RZ ;  /* 0x0000001f00007819 */ /* 0x000fc800000006ff */
[----:B------:R1:W2:Y:S01]  /*1ad0*/  SYNCS.PHASECHK.TRANS64.TRYWAIT P1, [R3+URZ], R0 ;  /* 0x00000000030075a7 */ /* 0x0002a2000802017f */
[----:B------:R-:W-:Y:S05]  /*1ae0*/  @!P0 BRA `(.L_x_23) ;  /* 0x0000000000048947 */ /* 0x000fea0003800000 */
[----:B------:R-:W-:Y:S01]  /*1af0*/  BPT.TRAP 0x1 ;  /* 0x000000040000795c */ /* 0x000fe20000300000 */
.L_x_23:
[----:B--2---:R-:W-:Y:S05]  /*1b00*/  @P1 BRA `(.L_x_24) ;  /* 0x0000000000081947 */ /* 0x004fea0003800000 */
[----:B------:R-:W2:Y:S02]  /*1b10*/  SYNCS.PHASECHK.TRANS64.TRYWAIT P1, [R3+URZ], R0 ;  /* 0x00000000030075a7 */ /* 0x000ea4000802017f */
[----:B--2---:R-:W-:Y:S05]  /*1b20*/  @!P1 BRA `(.L_x_25) ;  /* 0x0000006400e89947 */ /* 0x004fea0003800000 */
.L_x_24:
[----:B------:R-:W-:Y:S05]  /*1b30*/  WARPSYNC.ALL ;  /* 0x0000000000007948 */ /* 0x000fea0003800000 */
[----:B------:R-:W-:Y:S01]  /*1b40*/  ULEA UR4, UR38, UR44, 0x8 ;  /* 0x0000002c26047291 */ /* 0x000fe2000f8e403f */
[----:B------:R-:W-:Y:S01]  /*1b50*/  WARPGROUP.ARRIVE ;  /* 0x00000000000079c5 */ /* 0x000fe20000000000 */
[----:B------:R-:W-:Y:S01]  /*1b60*/  ULEA UR6, UR38, UR45, 0x9 ;  /* 0x0000002d26067291 */ /* 0x000fe2000f8e483f */
[----:B-12---:R-:W-:Y:S01]  /*1b70*/  IMAD.U32 R0, RZ, RZ, UR43 ;  /* 0x0000002bff007e24 */ /* 0x006fe2000f8e00ff */
[----:B------:R-:W-:Y:S01]  /*1b80*/  UMOV UR5, 0x80000020 ;  /* 0x8000002000057882 */ /* 0x000fe20000000000 */
[----:B------:R-:W-:-:S03]  /*1b90*/  UMOV UR7, 0x80000020 ;  /* 0x8000002000077882 */ /* 0x000fc60000000000 */
[----:B------:R-:W-:-:S03]  /*1ba0*/  ISETP.GE.AND P1, PT, R0, 0x1, PT ;  /* 0x000000010000780c */ /* 0x000fc60003f26270 */
[----:B------:R-:W-:Y:S01]  /*1bb0*/  HGMMA.64x128x16.F32.BF16 R24, gdesc[UR4], RZ, !UPT, gsb0 ;  /* 0x01e00000041879f0 */ /* 0x000fe2000c0018ff */
[----:B------:R-:W-:Y:S02]  /*1bc0*/  UIADD3 UR4, UR4, 0x2, URZ ;  /* 0x0000000204047890 */ /* 0x000fe4000fffe03f */
[----:B------:R-:W-:Y:S01]  /*1bd0*/  UIADD3 UR6, UR6, 0x2, URZ ;  /* 0x0000000206067890 */ /* 0x000fe2000fffe03f */
[----:B------:R-:W-:Y:S01]  /*1be0*/  UMOV UR5, 0x80000020 ;  /* 0x8000002000057882 */ /* 0x000fe20000000000 */
[----:B------:R-:W-:Y:S01]  /*1bf0*/  UMOV UR7, 0x80000020 ;  /* 0x8000002000077882 */ /* 0x000fe20000000000 */
[----:B------:R-:W-:Y:S02]  /*1c00*/  WARPGROUP.DEPBAR.LE gsb0, 0x0 ;  /* 0x00008000000079c5 */ /* 0x000fe40000010000 */
[----:B------:R-:W-:-:S06]  /*1c10*/  WARPGROUP.ARRIVE ;  /* 0x00000000000079c5 */ /* 0x000fcc0000000000 */
[----:B------:R-:W-:Y:S03]  /*1c20*/  HGMMA.64x128x16.F32.BF16 R24, gdesc[UR4], R24, gsb0 ;  /* 0x01e00000041879f0 */ /* 0x000fe60008001818 */
[----:B------:R-:W-:Y:S02]  /*1c30*/  WARPGROUP.DEPBAR.LE gsb0, 0x0 ;  /* 0x00008000000079c5 */ /* 0x000fe40000010000 */
[----:B------:R-:W-:Y:S05]  /*1c40*/  @!P1 BRA `(.L_x_26) ;  /* 0x0000000000d49947 */ /* 0x000fea0003800000 */
[----:B------:R-:W-:Y:S01]  /*1c50*/  UIADD3 UR4, UR38, 0x1, URZ ;  /* 0x0000000126047890 */ /* 0x000fe2000fffe03f */
[----:B------:R-:W-:Y:S02]  /*1c60*/  IMAD.U32 R0, RZ, RZ, UR43 ;  /* 0x0000002bff007e24 */ /* 0x000fe4000f8e00ff */
[----:B------:R-:W-:Y:S01]  /*1c70*/  IMAD.U32 R3, RZ, RZ, UR38 ;  /* 0x00000026ff037e24 */ /* 0x000fe2000f8e00ff */
[----:B------:R-:W-:-:S04]  /*1c80*/  UISETP.NE.AND UP0, UPT, UR4, 0x12, UPT ;  /* 0x000000120400788c */ /* 0x000fc8000bf05270 */
[----:B------:R-:W-:Y:S02]  /*1c90*/  USEL UR5, URZ, 0x1, UP0 ;  /* 0x000000013f057887 */ /* 0x000fe40008000000 */
[----:B------:R-:W-:Y:S02]  /*1ca0*/  USEL UR8, UR4, URZ, UP0 ;  /* 0x0000003f04087287 */ /* 0x000fe40008000000 */
[----:B------:R-:W-:-:S06]  /*1cb0*/  ULOP3.LUT UR5, UR39, UR5, URZ, 0x3c, !UPT ;  /* 0x0000000527057292 */ /* 0x000fcc000f8e3c3f */
[----:B------:R-:W-:-:S07]  /*1cc0*/  IMAD.U32 R6, RZ, RZ, UR5 ;  /* 0x00000005ff067e24 */ /* 0x000fce000f8e00ff */
.L_x_33:
[----:B------:R-:W-:Y:S05]  /*1cd0*/  @!P0 BRA `(.L_x_27) ;  /* 0x0000000000048947 */ /* 0x000fea0003800000 */
[----:B------:R-:W-:Y:S01]  /*1ce0*/  BPT.TRAP 0x1 ;  /* 0x000000040000795c */ /* 0x000fe20000300000 */
.L_x_27:
[----:B------:R-:W-:Y:S01]  /*1cf0*/  ULEA UR4, UR8, UR41, 0x3 ;  /* 0x0000002908047291 */ /* 0x000fe2000f8e183f */
[----:B------:R-:W-:-:S08]  /*1d00*/  SHF.L.U32 R4, R6, 0x1f, RZ ;  /* 0x0000001f06047819 */ /* 0x000fd000000006ff */
[----:B------:R1:W2:Y:S01]  /*1d10*/  SYNCS.PHASECHK.TRANS64.TRYWAIT P1, [UR4], R4 ;  /* 0x00000004ff0075a7 */ /* 0x0002a20008020144 */
[----:B------:R-:W-:Y:S05]  /*1d20*/  @!P0 BRA `(.L_x_28) ;  /* 0x0000000000048947 */ /* 0x000fea0003800000 */
[----:B------:R-:W-:Y:S01]  /*1d30*/  BPT.TRAP 0x1 ;  /* 0x000000040000795c */ /* 0x000fe20000300000 */
.L_x_28:
[----:B--2---:R-:W-:Y:S05]  /*1d40*/  @P1 BRA `(.L_x_29) ;  /* 0x0000000000081947 */ /* 0x004fea0003800000 */
[----:B------:R-:W2:Y:S02]  /*1d50*/  SYNCS.PHASECHK.TRANS64.TRYWAIT P1, [UR4], R4 ;  /* 0x00000004ff0075a7 */ /* 0x000ea40008020144 */
[----:B--2---:R-:W-:Y:S05]  /*1d60*/  @!P1 BRA `(.L_x_30) ;  /* 0x00000064006c9947 */ /* 0x004fea0003800000 */
.L_x_29:
[----:B------:R-:W-:Y:S01]  /*1d70*/  ULEA UR4, UR8, UR44, 0x8 ;  /* 0x0000002c08047291 */ /* 0x000fe2000f8e403f */
[----:B------:R-:W-:Y:S01]  /*1d80*/  WARPGROUP.ARRIVE ;  /* 0x00000000000079c5 */ /* 0x000fe20000000000 */
[----:B------:R-:W-:Y:S01]  /*1d90*/  ULEA UR6, UR8, UR45, 0x9 ;  /* 0x0000002d08067291 */ /* 0x000fe2000f8e483f */
[----:B------:R-:W-:Y:S01]  /*1da0*/  UMOV UR5, 0x80000020 ;  /* 0x8000002000057882 */ /* 0x000fe20000000000 */
[----:B------:R-:W-:-:S07]  /*1db0*/  UMOV UR7, 0x80000020 ;  /* 0x8000002000077882 */ /* 0x000fce0000000000 */
[----:B------:R-:W-:Y:S01]  /*1dc0*/  HGMMA.64x128x16.F32.BF16 R24, gdesc[UR4], R24, gsb0 ;  /* 0x01e00000041879f0 */ /* 0x000fe20008001818 */
        /* <DEDUP_REMOVED lines=9> */
[----:B------:R-:W-:Y:S01]  /*1e60*/  BPT.TRAP 0x1 ;  /* 0x000000040000795c */ /* 0x000fe20000300000 */
.L_x_31:
[----:B------:R-:W-:-:S13]  /*1e70*/  ISETP.NE.AND P1, PT, R89, RZ, PT ;  /* 0x000000ff5900720c */ /* 0x000fda0003f25270 */
[----:B-12---:R-:W-:-:S05]  /*1e80*/  @P1 LEA R4, R3, UR41, 0x3 ;  /* 0x0000002903041c11 */ /* 0x006fca000f8e18ff */
[----:B------:R-:W-:-:S05]  /*1e90*/  @P1 VIADD R5, R4, 0x90 ;  /* 0x0000009004051836 */ /* 0x000fca0000000000 */
[----:B------:R-:W-:-:S04]  /*1ea0*/  @P1 PRMT R5, R88, 0x654, R5 ;  /* 0x0000065458051816 */ /* 0x000fc80000000005 */
[----:B------:R1:W-:Y:S01]  /*1eb0*/  @P1 SYNCS.ARRIVE.TRANS64.RED.A1T0 RZ, [R5+URZ], RZ ;  /* 0x000000ff05ff19a7 */ /* 0x0003e2000810043f */
[----:B------:R-:W-:-:S13]  /*1ec0*/  ISETP.GT.U32.AND P1, PT, R16, 0x1, PT ;  /* 0x000000011000780c */ /* 0x000fda0003f24070 */
[----:B-1----:R-:W-:Y:S05]  /*1ed0*/  @P1 BRA `(.L_x_32) ;  /* 0x0000000000041947 */ /* 0x002fea0003800000 */
[----:B------:R-:W-:Y:S01]  /*1ee0*/  BPT.TRAP 0x1 ;  /* 0x000000040000795c */ /* 0x000fe20000300000 */
.L_x_32:
[----:B------:R-:W-:Y:S01]  /*1ef0*/  UIADD3 UR8, UR8, 0x1, URZ ;  /* 0x0000000108087890 */ /* 0x000fe2000fffe03f */
[C---:B------:R-:W-:Y:S01]  /*1f00*/  ISETP.GT.AND P2, PT, R0.reuse, 0x1, PT ;  /* 0x000000010000780c */ /* 0x040fe20003f44270 */
[----:B------:R-:W-:Y:S02]  /*1f10*/  VIADD R3, R3, 0x1 ;  /* 0x0000000103037836 */ /* 0x000fe40000000000 */
[----:B------:R-:W-:Y:S01]  /*1f20*/  UISETP.NE.AND UP0, UPT, UR8, 0x12, UPT ;  /* 0x000000120800788c */ /* 0x000fe2000bf05270 */
[----:B------:R-:W-:Y:S02]  /*1f30*/  VIADD R0, R0, 0xffffffff ;  /* 0xffffffff00007836 */ /* 0x000fe40000000000 */
[C---:B------:R-:W-:Y:S01]  /*1f40*/  ISETP.NE.AND P1, PT, R3.reuse, 0x12, PT ;  /* 0x000000120300780c */ /* 0x040fe20003f25270 */
[----:B------:R-:W-:Y:S02]  /*1f50*/  USEL UR4, URZ, 0x1, UP0 ;  /* 0x000000013f047887 */ /* 0x000fe40008000000 */
[----:B------:R-:W-:Y:S01]  /*1f60*/  USEL UR8, UR8, URZ, UP0 ;  /* 0x0000003f08087287 */ /* 0x000fe20008000000 */
[----:B------:R-:W-:-:S03]  /*1f70*/  SEL R3, R3, RZ, P1 ;  /* 0x000000ff03037207 */ /* 0x000fc60000800000 */
[----:B------:R-:W-:Y:S01]  /*1f80*/  LOP3.LUT R6, R6, UR4, RZ, 0x3c, !PT ;  /* 0x0000000406067c12 */ /* 0x000fe2000f8e3cff */
[----:B------:R-:W-:Y:S07]  /*1f90*/  @P2 BRA `(.L_x_33) ;  /* 0xfffffffc004c2947 */ /* 0x000fee000383ffff */
.L_x_26:
[----:B------:R-:W1:Y:S01]  /*1fa0*/  LDC R0, c[0x0][0x28c] ;  /* 0x0000a300ff007b82 */ /* 0x000e620000000800 */
[----:B------:R2:W-:Y:S01]  /*1fb0*/  SYNCS.ARRIVE.TRANS64.A1T0 RZ, [R96+UR47], RZ ;  /* 0x000000ff60ff79a7 */ /* 0x0005e2000810002f */
[----:B-1----:R-:W-:-:S13]  /*1fc0*/  ISETP.GE.AND P1, PT, R0, 0x1, PT ;  /* 0x000000010000780c */ /* 0x002fda0003f26270 */
[----:B--2---:R-:W-:Y:S05]  /*1fd0*/  @!P1 BRA `(.L_x_34) ;  /* 0x0000000000449947 */ /* 0x004fea0003800000 */
[----:B------:R-:W-:Y:S05]  /*1fe0*/  @!P0 BRA `(.L_x_35) ;  /* 0x0000000000048947 */ /* 0x000fea0003800000 */
[----:B------:R-:W-:Y:S01]  /*1ff0*/  BPT.TRAP 0x1 ;  /* 0x000000040000795c */ /* 0x000fe20000300000 */
.L_x_35:
[----:B------:R-:W-:-:S13]  /*2000*/  ISETP.NE.AND P0, PT, R89, RZ, PT ;  /* 0x000000ff5900720c */ /* 0x000fda0003f05270 */
[----:B------:R-:W-:-:S05]  /*2010*/  VOTEU.ANY UP0, P0 ;  /* 0x00000000003f7886 */ /* 0x000fca0000000100 */
[----:B------:R-:W-:-:S06]  /*2020*/  @UP0 UIADD3 UR4, UR43, UR38, URZ ;  /* 0x000000262b040290 */ /* 0x000fcc000fffe03f */
[----:B------:R-:W-:Y:S02]  /*2030*/  IMAD.U32 R4, RZ, RZ, UR4 ;  /* 0x00000004ff047e24 */ /* 0x000fe4000f8e00ff */
[----:B------:R-:W-:Y:S02]  /*2040*/  IMAD.U32 R3, RZ, RZ, UR4 ;  /* 0x00000004ff037e24 */ /* 0x000fe4000f8e00ff */
[----:B------:R-:W-:-:S05]  /*2050*/  @P0 IMAD.WIDE.U32 R4, R4, 0x38e38e39, RZ ;  /* 0x38e38e3904040825 */ /* 0x000fca00078e00ff */
[----:B------:R-:W-:-:S05]  /*2060*/  @P0 SHF.R.U32.HI R0, RZ, 0x2, R5 ;  /* 0x00000002ff000819 */ /* 0x000fca0000011605 */
[----:B------:R-:W-:-:S05]  /*2070*/  @P0 IMAD R0, R0, -0x12, R3 ;  /* 0xffffffee00000824 */ /* 0x000fca00078e0203 */
[----:B------:R-:W-:-:S05]  /*2080*/  @P0 LEA R0, R0, UR41, 0x3 ;  /* 0x0000002900000c11 */ /* 0x000fca000f8e18ff */
[----:B------:R-:W-:-:S05]  /*2090*/  @P0 VIADD R3, R0, 0x90 ;  /* 0x0000009000030836 */ /* 0x000fca0000000000 */
[----:B------:R-:W-:-:S04]  /*20a0*/  @P0 PRMT R3, R88, 0x654, R3 ;  /* 0x0000065458030816 */ /* 0x000fc80000000003 */
[----:B------:R1:W-:Y:S01]  /*20b0*/  @P0 SYNCS.ARRIVE.TRANS64.RED.A1T0 RZ, [R3+URZ], RZ ;  /* 0x000000ff03ff09a7 */ /* 0x0003e2000810043f */
[----:B------:R-:W-:-:S13]  /*20c0*/  ISETP.GT.U32.AND P0, PT, R16, 0x1, PT ;  /* 0x000000011000780c */ /* 0x000fda0003f04070 */
[----:B-1----:R-:W-:Y:S05]  /*20d0*/  @P0 BRA `(.L_x_34) ;  /* 0x0000000000040947 */ /* 0x002fea0003800000 */
[----:B------:R-:W-:Y:S01]  /*20e0*/  BPT.TRAP 0x1 ;  /* 0x000000040000795c */ /* 0x000fe20000300000 */
.L_x_34:
[----:B------:R-:W-:Y:S01]  /*20f0*/  SHF.L.U32 R0, R103, 0x1f, RZ ;  /* 0x0000001f67007819 */ /* 0x000fe200000006ff */
[----:B------:R-:W-:Y:S01]  /*2100*/  UIADD3 UR38, UR46, UR38, URZ ;  /* 0x000000262e267290 */ /* 0x000fe2000fffe03f */
[----:B------:R-:W1:Y:S01]  /*2110*/  LDC R9, c[0x0][0x288] ;  /* 0x0000a200ff097b82 */ /* 0x000e620000000800 */
[----:B------:R-:W-:Y:S01]  /*2120*/  UISETP.GE.U32.AND UP1, UPT, UR46, 0x12, UPT ;  /* 0x000000122e00788c */ /* 0x000fe2000bf26070 */
[----:B------:R-:W-:Y:S01]  /*2130*/  IMAD.SHL.U32 R10, R94, 0x2, RZ ;  /* 0x000000025e0a7824 */ /* 0x000fe200078e00ff */
[----:B------:R-:W-:Y:S02]  /*2140*/  UISETP.GT.U32.AND UP0, UPT, UR38, 0x11, UPT ;  /* 0x000000112600788c */ /* 0x000fe4000bf04070 */
[----:B------:R-:W-:Y:S02]  /*2150*/  UIMAD.WIDE.U32 UR4, UR38, 0x38e38e39, URZ ;  /* 0x38e38e39260478a5 */ /* 0x000fe4000f8e003f */
[----:B------:R-:W-:Y:S01]  /*2160*/  UISETP.LT.U32.AND UP0, UPT, UR46, 0x12, UP0 ;  /* 0x000000122e00788c */ /* 0x000fe20008701070 */
[----:B------:R-:W2:Y:S01]  /*2170*/  SYNCS.PHASECHK.TRANS64.TRYWAIT P0, [R95+UR42+0x10], R0 ;  /* 0x000010005f0075a7 */ /* 0x000ea2000800016a */
[----:B------:R-:W-:Y:S01]  /*2180*/  USHF.R.U32.HI UR4, URZ, 0x2, UR5 ;  /* 0x000000023f047899 */ /* 0x000fe20008011605 */
[----:B------:R-:W-:Y:S01]  /*2190*/  SHF.R.S32.HI R11, RZ, 0x1f, R10 ;  /* 0x0000001fff0b7819 */ /* 0x000fe2000001140a */
[----:B------:R-:W-:-:S02]  /*21a0*/  USEL UR6, URZ, 0x1, !UP0 ;  /* 0x000000013f067887 */ /* 0x000fc4000c000000 */
[----:B------:R-:W-:Y:S02]  /*21b0*/  UIMAD UR38, UR4, -0x12, UR38 ;  /* 0xffffffee042678a4 */ /* 0x000fe4000f8e0226 */
[----:B------:R-:W-:-:S04]  /*21c0*/  ULOP3.LUT UR39, UR39, UR6, URZ, 0x3c, !UPT ;  /* 0x0000000627277292 */ /* 0x000fc8000f8e3c3f */
[----:B------:R-:W-:Y:S01]  /*21d0*/  @UP1 ULOP3.LUT UR39, UR39, 0x1, UR4, 0x78, !UPT ;  /* 0x0000000127271892 */ /* 0x000fe2000f8e7804 */
[----:B-12---:R-:W-:Y:S11]  /*21e0*/  @!P0 BRA `(.L_x_36) ;  /* 0x0000006000648947 */ /* 0x006ff60003800000 */
.L_x_204:
[----:B-1----:R-:W-:Y:S01]  /*21f0*/  IMAD.SHL.U32 R0, R19, 0x40, RZ ;  /* 0x0000004013007824 */ /* 0x002fe200078e00ff */
[----:B------:R-:W-:Y:S01]  /*2200*/  ULDC UR6, c[0x0][0x284] ;  /* 0x0000a10000067ab9 */ /* 0x000fe20000000800 */
[----:B------:R-:W-:Y:S01]  /*2210*/  IMAD.SHL.U32 R20, R22, 0x80, RZ ;  /* 0x0000008016147824 */ /* 0x000fe200078e00ff */
[----:B0-----:R-:W-:Y:S01]  /*2220*/  SHF.R.S32.HI R13, RZ, 0x1f, R2 ;  /* 0x0000001fff0d7819 */ /* 0x001fe20000011402 */
[----:B------:R-:W-:Y:S01]  /*2230*/  ULDC.64 UR4, c[0x0][0x5d0] ;  /* 0x0001740000047ab9 */ /* 0x000fe20000000a00 */
[----:B------:R-:W-:Y:S01]  /*2240*/  ISETP.GE.AND P0, PT, R0, UR6, PT ;  /* 0x0000000600007c0c */ /* 0x000fe2000bf06270 */
[----:B------:R-:W-:Y:S01]  /*2250*/  IMAD.WIDE.U32 R4, R2, UR4, R10 ;  /* 0x0000000402047c25 */ /* 0x000fe2000f8e000a */
[----:B------:R-:W-:Y:S02]  /*2260*/  SHF.R.S32.HI R21, RZ, 0x1f, R20 ;  /* 0x0000001fff157819 */ /* 0x000fe40000011414 */
[C---:B------:R-:W-:Y:S01]  /*2270*/  ISETP.GE.OR P0, PT, R20.reuse, R9, P0 ;  /* 0x000000091400720c */ /* 0x040fe20000706670 */
[----:B------:R-:W-:Y:S01]  /*2280*/  IMAD R3, R13, UR4, RZ ;  /* 0x000000040d037c24 */ /* 0x000fe2000f8e02ff */
[----:B------:R-:W-:-:S03]  /*2290*/  IADD3 R4, P1, R20, R4, RZ ;  /* 0x0000000414047210 */ /* 0x000fc60007f3e0ff */
[----:B------:R-:W-:-:S05]  /*22a0*/  IMAD R3, R2, UR5, R3 ;  /* 0x0000000502037c24 */ /* 0x000fca000f8e0203 */
[----:B------:R-:W-:-:S03]  /*22b0*/  IADD3.X R5, R21, R5, R3, P1, !PT ;  /* 0x0000000515057210 */ /* 0x000fc60000ffe403 */
[----:B------:R-:W-:Y:S05]  /*22c0*/  @P0 BRA `(.L_x_37) ;  /* 0x0000004000300947 */ /* 0x000fea0003800000 */
[----:B------:R-:W0:Y:S01]  /*22d0*/  LDC.64 R6, c[0x0][0x5c8] ;  /* 0x00017200ff067b82 */ /* 0x000e220000000a00 */
[----:B-----5:R-:W-:Y:S01]  /*22e0*/  FSETP.NEU.AND P0, PT, R91, RZ, PT ;  /* 0x000000ff5b00720b */ /* 0x020fe20003f0d000 */
[----:B------:R-:W-:Y:S01]  /*22f0*/  IMAD R3, R94, -0x2, R9 ;  /* 0xfffffffe5e037824 */ /* 0x000fe200078e0209 */
[----:B------:R-:W-:Y:S01]  /*2300*/  BSSY B0, `(.L_x_37) ;  /* 0x0000408000007945 */ /* 0x000fe20003800000 */
[----:B------:R-:W-:-:S04]  /*2310*/  IMAD.WIDE R104, R19, 0x40, R92 ;  /* 0x0000004013687825 */ /* 0x000fc800078e025c */
[----:B------:R-:W-:Y:S02]  /*2320*/  IMAD.IADD R3, R3, 0x1, -R20 ;  /* 0x0000000103037824 */ /* 0x000fe400078e0a14 */
[----:B------:R-:W-:-:S03]  /*2330*/  IMAD.IADD R0, R99, 0x1, -R0 ;  /* 0x0000000163007824 */ /* 0x000fc600078e0a00 */
[----:B------:R-:W-:-:S04]  /*2340*/  ISETP.GT.AND P2, PT, R3, RZ, PT ;  /* 0x000000ff0300720c */ /* 0x000fc80003f44270 */
[----:B------:R-:W-:Y:S01]  /*2350*/  ISETP.GT.AND P1, PT, R0, RZ, P2 ;  /* 0x000000ff0000720c */ /* 0x000fe20001724270 */
[-C--:B0-----:R-:W-:Y:S02]  /*2360*/  IMAD R8, R105, R6.reuse, RZ ;  /* 0x0000000669087224 */ /* 0x081fe400078e02ff */
[----:B------:R-:W-:-:S04]  /*2370*/  IMAD.WIDE.U32 R106, R104, R6, R4 ;  /* 0x00000006686a7225 */ /* 0x000fc800078e0004 */
[----:B------:R-:W-:-:S04]  /*2380*/  IMAD R5, R104, R7, R8 ;  /* 0x0000000768057224 */ /* 0x000fc800078e0208 */
[----:B------:R-:W-:Y:S01]  /*2390*/  IMAD.IADD R9, R107, 0x1, R5 ;  /* 0x000000016b097824 */ /* 0x000fe200078e0205 */
[----:B------:R-:W-:Y:S06]  /*23a0*/  @!P0 BRA `(.L_x_38) ;  /* 0x0000002c00248947 */ /* 0x000fec0003800000 */
[----:B------:R-:W0:Y:S01]  /*23b0*/  LDC.64 R108, c[0x0][0x5b8] ;  /* 0x00016e00ff6c7b82 */ /* 0x000e220000000a00 */
[----:B------:R-:W-:-:S07]  /*23c0*/  ULDC.64 UR4, c[0x0][0x5c0] ;  /* 0x0001700000047ab9 */ /* 0x000fce0000000a00 */
[----:B------:R-:W1:Y:S08]  /*23d0*/  LDC.64 R110, c[0x0][0x5b0] ;  /* 0x00016c00ff6e7b82 */ /* 0x000e700000000a00 */
[----:B------:R-:W2:Y:S01]  /*23e0*/  LDC.64 R112, c[0x0][0x5a8] ;  /* 0x00016a00ff707b82 */ /* 0x000ea20000000a00 */
[-C--:B0-----:R-:W-:Y:S02]  /*23f0*/  IMAD R8, R13, R108.reuse, RZ ;  /* 0x0000006c0d087224 */ /* 0x081fe400078e02ff */
[----:B------:R-:W-:-:S04]  /*2400*/  IMAD.WIDE.U32 R4, R2, R108, R10 ;  /* 0x0000006c02047225 */ /* 0x000fc800078e000a */
[----:B------:R-:W-:Y:S01]  /*2410*/  IMAD R107, R2, R109, R8 ;  /* 0x0000006d026b7224 */ /* 0x000fe200078e0208 */
[----:B------:R-:W-:Y:S01]  /*2420*/  IADD3 R12, P0, R20, R4, RZ ;  /* 0x00000004140c7210 */ /* 0x000fe20007f1e0ff */
[----:B-1----:R-:W-:-:S03]  /*2430*/  IMAD R4, R105, R110, RZ ;  /* 0x0000006e69047224 */ /* 0x002fc600078e02ff */
[----:B------:R-:W-:Y:S01]  /*2440*/  IADD3.X R13, R21, R5, R107, P0, !PT ;  /* 0x00000005150d7210 */ /* 0x000fe200007fe46b */
[C---:B------:R-:W-:Y:S02]  /*2450*/  IMAD R109, R104.reuse, R111, R4 ;  /* 0x0000006f686d7224 */ /* 0x040fe400078e0204 */
[----:B------:R-:W-:-:S04]  /*2460*/  IMAD.WIDE.U32 R4, R104, R110, R12 ;  /* 0x0000006e68047225 */ /* 0x000fc800078e000c */
[----:B------:R-:W-:Y:S01]  /*2470*/  IMAD.IADD R5, R5, 0x1, R109 ;  /* 0x0000000105057824 */ /* 0x000fe200078e026d */
[----:B--2---:R-:W-:-:S04]  /*2480*/  LEA R14, P0, R4, R112, 0x1 ;  /* 0x00000070040e7211 */ /* 0x004fc800078008ff */
[----:B------:R-:W-:-:S05]  /*2490*/  LEA.HI.X R15, R4, R113, R5, 0x1, P0 ;  /* 0x00000071040f7211 */ /* 0x000fca00000f0c05 */
[----:B------:R-:W2:Y:S01]  /*24a0*/  @P1 LDG.E.LTC128B.U16 R19, desc[UR36][R14.64] ;  /* 0x000000240e131981 */ /* 0x000ea2000c1e1520 */
[----:B------:R-:W-:Y:S01]  /*24b0*/  IMAD.WIDE.U32 R4, R104, R110, R20 ;  /* 0x0000006e68047225 */ /* 0x000fe200078e0014 */
[----:B------:R-:W-:Y:S02]  /*24c0*/  BSSY B1, `(.L_x_39) ;  /* 0x0000015000017945 */ /* 0x000fe40003800000 */
[----:B------:R-:W-:-:S04]  /*24d0*/  IADD3 R100, P0, R10, R4, RZ ;  /* 0x000000040a647210 */ /* 0x000fc80007f1e0ff */
[----:B------:R-:W-:Y:S02]  /*24e0*/  IADD3.X R101, R11, R109, R5, P0, !PT ;  /* 0x0000006d0b657210 */ /* 0x000fe400007fe405 */
[----:B------:R-:W-:Y:S01]  /*24f0*/  LEA R8, P0, R106, UR4, 0x1 ;  /* 0x000000046a087c11 */ /* 0x000fe2000f8008ff */
[----:B------:R-:W-:-:S03]  /*2500*/  IMAD.WIDE.U32 R100, R2, R108, R100 ;  /* 0x0000006c02647225 */ /* 0x000fc600078e0064 */
[----:B------:R-:W-:Y:S02]  /*2510*/  LEA.HI.X R9, R106, UR5, R9, 0x1, P0 ;  /* 0x000000056a097c11 */ /* 0x000fe400080f0c09 */
[----:B------:R-:W-:-:S04]  /*2520*/  ISETP.GT.AND P0, PT, R3, 0x1, PT ;  /* 0x000000010300780c */ /* 0x000fc80003f04270 */
[----:B------:R-:W-:Y:S01]  /*2530*/  ISETP.GT.AND P3, PT, R0, RZ, P0 ;  /* 0x000000ff0000720c */ /* 0x000fe20000764270 */
[----:B--2---:R-:W-:-:S04]  /*2540*/  IMAD.U32 R4, R19, 0x10000, RZ ;  /* 0x0001000013047824 */ /* 0x004fc800078e00ff */
[----:B------:R-:W-:Y:S01]  /*2550*/  FMUL R5, R4, R91 ;  /* 0x0000005b04057220 */ /* 0x000fe20000400000 */
[----:B------:R-:W-:-:S03]  /*2560*/  LEA R4, P4, R100, R112, 0x1 ;  /* 0x0000007064047211 */ /* 0x000fc600078808ff */
[----:B------:R-:W-:-:S05]  /*2570*/  FFMA R5, R24, R90, R5 ;  /* 0x0000005a18057223 */ /* 0x000fca0000000005 */
[----:B------:R-:W-:Y:S01]  /*2580*/  F2FP.BF16.F32.PACK_AB R14, RZ, R5 ;  /* 0x00000005ff0e723e */ /* 0x000fe200000010ff */
[----:B------:R-:W-:-:S03]  /*2590*/  IMAD.IADD R5, R107, 0x1, R101 ;  /* 0x000000016b057824 */ /* 0x000fc600078e0265 */
[----:B------:R-:W-:Y:S01]  /*25a0*/  PRMT R15, R14, 0x7610, R15 ;  /* 0x000076100e0f7816 */ /* 0x000fe2000000000f */
[----:B------:R-:W-:Y:S01]  /*25b0*/  IMAD.SHL.U32 R14, R110, 0x8, RZ ;  /* 0x000000086e0e7824 */ /* 0x000fe200078e00ff */
[----:B------:R-:W-:-:S03]  /*25c0*/  LEA.HI.X R5, R100, R113, R5, 0x1, P4 ;  /* 0x0000007164057211 */ /* 0x000fc600020f0c05 */
[----:B------:R0:W-:Y:S02]  /*25d0*/  @P1 STG.E.U16 desc[UR36][R8.64], R15 ;  /* 0x0000000f08001986 */ /* 0x0001e4000c101524 */
[----:B0-----:R-:W-:Y:S01]  /*25e0*/  SHF.L.U64.HI R15, R110, 0x3, R111 ;  /* 0x000000036e0f7819 */ /* 0x001fe2000001026f */
[----:B------:R-:W-:Y:S06]  /*25f0*/  @!P3 BRA `(.L_x_40) ;  /* 0x000000000004b947 */ /* 0x000fec0003800000 */
[----:B------:R0:W5:Y:S02]  /*2600*/  LDG.E.LTC128B.U16 R19, desc[UR36][R4.64+0x2] ;  /* 0x0000022404137981 */ /* 0x000164000c1e1520 */
.L_x_40:
[----:B------:R-:W-:Y:S05]  /*2610*/  BSYNC B1 ;  /* 0x0000000000017941 */ /* 0x000fea0003800000 */
.L_x_39:
[----:B------:R-:W-:Y:S01]  /*2620*/  IMAD.WIDE.U32 R14, R104, R110, R14 ;  /* 0x0000006e680e7225 */ /* 0x000fe200078e000e */
[----:B------:R-:W-:-:S03]  /*2630*/  ISETP.GT.AND P2, PT, R0, 0x8, P2 ;  /* 0x000000080000780c */ /* 0x000fc60001744270 */
[----:B-----5:R-:W-:Y:S02]  /*2640*/  IMAD.U32 R22, R19, 0x10000, RZ ;  /* 0x0001000013167824 */ /* 0x020fe400078e00ff */
[----:B------:R-:W-:Y:S01]  /*2650*/  IMAD.IADD R109, R109, 0x1, R15 ;  /* 0x000000016d6d7824 */ /* 0x000fe200078e020f */
[----:B------:R-:W-:Y:S01]  /*2660*/  IADD3 R15, P1, R12, R14, RZ ;  /* 0x0000000e0c0f7210 */ /* 0x000fe20007f3e0ff */
[----:B------:R-:W-:-:S04]  /*2670*/  FMUL R22, R22, R91 ;  /* 0x0000005b16167220 */ /* 0x000fc80000400000 */
[----:B------:R-:W-:Y:S01]  /*2680*/  FFMA R22, R25, R90, R22 ;  /* 0x0000005a19167223 */ /* 0x000fe20000000016 */
[----:B------:R-:W-:Y:S01]  /*2690*/  IMAD.X R24, R109, 0x1, R13, P1 ;  /* 0x000000016d187824 */ /* 0x000fe200008e060d */
[----:B------:R-:W-:-:S03]  /*26a0*/  LEA R12, P1, R15, R112, 0x1 ;  /* 0x000000700f0c7211 */ /* 0x000fc600078208ff */
[----:B------:R-:W-:Y:S02]  /*26b0*/  F2FP.BF16.F32.PACK_AB R22, RZ, R22 ;  /* 0x00000016ff16723e */ /* 0x000fe400000010ff */
[----:B------:R-:W-:-:S03]  /*26c0*/  LEA.HI.X R13, R15, R113, R24, 0x1, P1 ;  /* 0x000000710f0d7211 */ /* 0x000fc600008f0c18 */
[----:B------:R1:W-:Y:S04]  /*26d0*/  @P3 STG.E.U16 desc[UR36][R8.64+0x2], R22 ;  /* 0x0000021608003986 */ /* 0x0003e8000c101524 */
[----:B------:R-:W2:Y:S01]  /*26e0*/  @P2 LDG.E.LTC128B.U16 R19, desc[UR36][R12.64] ;  /* 0x000000240c132981 */ /* 0x000ea2000c1e1520 */
[----:B------:R-:W-:Y:S01]  /*26f0*/  IADD3 R14, P1, P3, R10, R14, R20 ;  /* 0x0000000e0a0e7210 */ /* 0x000fe20007b3e014 */
[----:B------:R-:W-:Y:S01]  /*2700*/  BSSY B1, `(.L_x_41) ;  /* 0x0000011000017945 */ /* 0x000fe20003800000 */
[----:B------:R-:W-:Y:S02]  /*2710*/  SHF.L.U64.HI R7, R6, 0x4, R7 ;  /* 0x0000000406077819 */ /* 0x000fe40000010207 */
[----:B------:R-:W-:Y:S02]  /*2720*/  IADD3.X R15, R11, R109, R21, P1, P3 ;  /* 0x0000006d0b0f7210 */ /* 0x000fe40000fe6415 */
[----:B------:R-:W-:Y:S01]  /*2730*/  ISETP.GT.AND P0, PT, R0, 0x8, P0 ;  /* 0x000000080000780c */ /* 0x000fe20000704270 */
[----:B------:R-:W-:-:S04]  /*2740*/  IMAD.WIDE.U32 R14, R2, R108, R14 ;  /* 0x0000006c020e7225 */ /* 0x000fc800078e000e */
[----:B------:R-:W-:Y:S02]  /*2750*/  IMAD.IADD R2, R107, 0x1, R15 ;  /* 0x000000016b027824 */ /* 0x000fe400078e020f */
[----:B--2---:R-:W-:-:S04]  /*2760*/  IMAD.U32 R10, R19, 0x10000, RZ ;  /* 0x00010000130a7824 */ /* 0x004fc800078e00ff */
[----:B------:R-:W-:Y:S01]  /*2770*/  FMUL R11, R10, R91 ;  /* 0x0000005b0a0b7220 */ /* 0x000fe20000400000 */
[----:B------:R-:W-:Y:S02]  /*2780*/  LEA R10, P1, R6, R8, 0x4 ;  /* 0x00000008060a7211 */ /* 0x000fe400078220ff */
[----:B------:R-:W-:Y:S01]  /*2790*/  LEA R6, P3, R14, R112, 0x1 ;  /* 0x000000700e067211 */ /* 0x000fe200078608ff */
[----:B------:R-:W-:-:S05]  /*27a0*/  FFMA R11, R26, R90, R11 ;  /* 0x0000005a1a0b7223 */ /* 0x000fca000000000b */
[----:B------:R-:W-:Y:S01]  /*27b0*/  F2FP.BF16.F32.PACK_AB R12, RZ, R11 ;  /* 0x0000000bff0c723e */ /* 0x000fe200000010ff */
[----:B------:R-:W-:Y:S01]  /*27c0*/  IMAD.X R11, R7, 0x1, R9, P1 ;  /* 0x00000001070b7824 */ /* 0x000fe200008e0609 */
[----:B------:R-:W-:-:S04]  /*27d0*/  LEA.HI.X R7, R14, R113, R2, 0x1, P3 ;  /* 0x000000710e077211 */ /* 0x000fc800018f0c02 */
[----:B------:R1:W-:Y:S01]  /*27e0*/  @P2 STG.E.U16 desc[UR36][R10.64], R12 ;  /* 0x0000000c0a002986 */ /* 0x0003e2000c101524 */
[----:B------:R-:W-:Y:S05]  /*27f0*/  @!P0 BRA `(.L_x_42) ;  /* 0x0000000000048947 */ /* 0x000fea0003800000 */
[----:B------:R2:W5:Y:S02]  /*2800*/  LDG.E.LTC128B.U16 R19, desc[UR36][R6.64+0x2] ;  /* 0x0000022406137981 */ /* 0x000564000c1e1520 */
.L_x_42:
[----:B------:R-:W-:Y:S05]  /*2810*/  BSYNC B1 ;  /* 0x0000000000017941 */ /* 0x000fea0003800000 */
.L_x_41:
[----:B-----5:R-:W-:Y:S01]  /*2820*/  IMAD.U32 R2, R19, 0x10000, RZ ;  /* 0x0001000013027824 */ /* 0x020fe200078e00ff */
[----:B------:R-:W-:Y:S01]  /*2830*/  ISETP.GT.AND P1, PT, R3, 0x8, PT ;  /* 0x000000080300780c */ /* 0x000fe20003f24270 */
[----:B------:R-:W-:Y:S02]  /*2840*/  BSSY B1, `(.L_x_43) ;  /* 0x0000008000017945 */ /* 0x000fe40003800000 */
[----:B------:R-:W-:Y:S01]  /*2850*/  FMUL R2, R2, R91 ;  /* 0x0000005b02027220 */ /* 0x000fe20000400000 */
[----:B------:R-:W-:-:S03]  /*2860*/  ISETP.GT.AND P2, PT, R0, RZ, P1 ;  /* 0x000000ff0000720c */ /* 0x000fc60000f44270 */
[----:B------:R-:W-:-:S05]  /*2870*/  FFMA R2, R27, R90, R2 ;  /* 0x0000005a1b027223 */ /* 0x000fca0000000002 */
[----:B------:R-:W-:-:S05]  /*2880*/  F2FP.BF16.F32.PACK_AB R2, RZ, R2 ;  /* 0x00000002ff02723e */ /* 0x000fca00000010ff */
[----:B------:R3:W-:Y:S01]  /*2890*/  @P0 STG.E.U16 desc[UR36][R10.64+0x2], R2 ;  /* 0x000002020a000986 */ /* 0x0007e2000c101524 */
[----:B------:R-:W-:Y:S05]  /*28a0*/  @!P2 BRA `(.L_x_44) ;  /* 0x000000000004a947 */ /* 0x000fea0003800000 */
[----:B------:R4:W5:Y:S02]  /*28b0*/  LDG.E.LTC128B.U16 R19, desc[UR36][R4.64+0x10] ;  /* 0x0000102404137981 */ /* 0x000964000c1e1520 */
.L_x_44:
[----:B------:R-:W-:Y:S05]  /*28c0*/  BSYNC B1 ;  /* 0x0000000000017941 */ /* 0x000fea0003800000 */
.L_x_43:
[----:B---3-5:R-:W-:Y:S01]  /*28d0*/  IMAD.U32 R2, R19, 0x10000, RZ ;  /* 0x0001000013027824 */ /* 0x028fe200078e00ff */
        /* <DEDUP_REMOVED lines=9> */
.L_x_46:
[----:B------:R-:W-:Y:S05]  /*2970*/  BSYNC B1 ;  /* 0x0000000000017941 */ /* 0x000fea0003800000 */
.L_x_45:
[----:B-----5:R-:W-:Y:S01]  /*2980*/  IMAD.U32 R2, R19, 0x10000, RZ ;  /* 0x0001000013027824 */ /* 0x020fe200078e00ff */
[----:B------:R-:W-:Y:S01]  /*2990*/  ISETP.GT.AND P1, PT, R0, 0x8, P1 ;  /* 0x000000080000780c */ /* 0x000fe20000f24270 */
[----:B------:R-:W-:Y:S02]  /*29a0*/  BSSY B1, `(.L_x_47) ;  /* 0x0000007000017945 */ /* 0x000fe40003800000 */
[----:B------:R-:W-:-:S04]  /*29b0*/  FMUL R2, R2, R91 ;  /* 0x0000005b02027220 */ /* 0x000fc80000400000 */
[----:B------:R-:W-:-:S05]  /*29c0*/  FFMA R2, R29, R90, R2 ;  /* 0x0000005a1d027223 */ /* 0x000fca0000000002 */
[----:B------:R-:W-:-:S05]  /*29d0*/  F2FP.BF16.F32.PACK_AB R2, RZ, R2 ;  /* 0x00000002ff02723e */ /* 0x000fca00000010ff */
[----:B------:R0:W-:Y:S01]  /*29e0*/  @P3 STG.E.U16 desc[UR36][R8.64+0x12], R2 ;  /* 0x0000120208003986 */ /* 0x0001e2000c101524 */
[----:B------:R-:W-:Y:S05]  /*29f0*/  @!P1 BRA `(.L_x_48) ;  /* 0x0000000000049947 */ /* 0x000fea0003800000 */
[----:B------:R0:W5:Y:S02]  /*2a00*/  LDG.E.LTC128B.U16 R19, desc[UR36][R6.64+0x10] ;  /* 0x0000102406137981 */ /* 0x000164000c1e1520 */
.L_x_48:
[----:B------:R-:W-:Y:S05]  /*2a10*/  BSYNC B1 ;  /* 0x0000000000017941 */ /* 0x000fea0003800000 */
.L_x_47:
[----:B0----5:R-:W-:Y:S01]  /*2a20*/  IMAD.U32 R2, R19, 0x10000, RZ ;  /* 0x0001000013027824 */ /* 0x021fe200078e00ff */
[----:B------:R-:W-:Y:S01]  /*2a30*/  ISETP.GT.AND P0, PT, R0, 0x8, P0 ;  /* 0x000000080000780c */ /* 0x000fe20000704270 */
[----:B------:R-:W-:Y:S02]  /*2a40*/  BSSY B1, `(.L_x_49) ;  /* 0x0000007000017945 */ /* 0x000fe40003800000 */
[----:B---3--:R-:W-:-:S04]  /*2a50*/  FMUL R13, R2, R91 ;  /* 0x0000005b020d7220 */ /* 0x008fc80000400000 */
[----:B------:R-:W-:-:S05]  /*2a60*/  FFMA R13, R30, R90, R13 ;  /* 0x0000005a1e0d7223 */ /* 0x000fca000000000d */
[----:B------:R-:W-:-:S05]  /*2a70*/  F2FP.BF16.F32.PACK_AB R13, RZ, R13 ;  /* 0x0000000dff0d723e */ /* 0x000fca00000010ff */
[----:B------:R0:W-:Y:S01]  /*2a80*/  @P1 STG.E.U16 desc[UR36][R10.64+0x10], R13 ;  /* 0x0000100d0a001986 */ /* 0x0001e2000c101524 */
[----:B------:R-:W-:Y:S05]  /*2a90*/  @!P0 BRA `(.L_x_50) ;  /* 0x0000000000048947 */ /* 0x000fea0003800000 */
[----:B------:R3:W5:Y:S02]  /*2aa0*/  LDG.E.LTC128B.U16 R19, desc[UR36][R6.64+0x12] ;  /* 0x0000122406137981 */ /* 0x000764000c1e1520 */
.L_x_50:
[----:B------:R-:W-:Y:S05]  /*2ab0*/  BSYNC B1 ;  /* 0x0000000000017941 */ /* 0x000fea0003800000 */
.L_x_49:
        /* <DEDUP_REMOVED lines=10> */
.L_x_52:
[----:B------:R-:W-:Y:S05]  /*2b60*/  BSYNC B1 ;  /* 0x0000000000017941 */ /* 0x000fea0003800000 */
.L_x_51:
[----:B0----5:R-:W-:Y:S01]  /*2b70*/  IMAD.U32 R2, R19, 0x10000, RZ ;  /* 0x0001000013027824 */ /* 0x021fe200078e00ff */
        /* <DEDUP_REMOVED lines=9> */
.L_x_54:
[----:B------:R-:W-:Y:S05]  /*2c10*/  BSYNC B1 ;  /* 0x0000000000017941 */ /* 0x000fea0003800000 */
.L_x_53:
        /* <DEDUP_REMOVED lines=9> */
.L_x_56:
[----:B------:R-:W-:Y:S05]  /*2cb0*/  BSYNC B1 ;  /* 0x0000000000017941 */ /* 0x000fea0003800000 */
.L_x_55:
[----:B0----5:R-:W-:Y:S01]  /*2cc0*/  IMAD.U32 R2, R19, 0x10000, RZ ;  /* 0x0001000013027824 */ /* 0x021fe200078e00ff */
        /* <DEDUP_REMOVED lines=8> */
.L_x_58:
[----:B------:R-:W-:Y:S05]  /*2d50*/  BSYNC B1 ;  /* 0x0000000000017941 */ /* 0x000fea0003800000 */
.L_x_57:
        /* <DEDUP_REMOVED lines=10> */
.L_x_60:
[----:B------:R-:W-:Y:S05]  /*2e00*/  BSYNC B1 ;  /* 0x0000000000017941 */ /* 0x000fea0003800000 */
.L_x_59:
        /* <DEDUP_REMOVED lines=10> */
.L_x_62:
[----:B------:R-:W-:Y:S05]  /*2eb0*/  BSYNC B1 ;  /* 0x0000000000017941 */ /* 0x000fea0003800000 */
.L_x_61:
        /* <DEDUP_REMOVED lines=9> */
.L_x_64:
[----:B------:R-:W-:Y:S05]  /*2f50*/  BSYNC B1 ;  /* 0x0000000000017941 */ /* 0x000fea0003800000 */
.L_x_63:
        /* <DEDUP_REMOVED lines=9> */
.L_x_66:
[----:B------:R-:W-:Y:S05]  /*2ff0*/  BSYNC B1 ;  /* 0x0000000000017941 */ /* 0x000fea0003800000 */
.L_x_65:
        /* <DEDUP_REMOVED lines=10> */
.L_x_68:
[----:B------:R-:W-:Y:S05]  /*30a0*/  BSYNC B1 ;  /* 0x0000000000017941 */ /* 0x000fea0003800000 */
.L_x_67:
        /* <DEDUP_REMOVED lines=10> */
.L_x_70:
[----:B------:R-:W-:Y:S05]  /*3150*/  BSYNC B1 ;  /* 0x0000000000017941 */ /* 0x000fea0003800000 */
.L_x_69:
        /* <DEDUP_REMOVED lines=9> */
.L_x_72:
[----:B------:R-:W-:Y:S05]  /*31f0*/  BSYNC B1 ;  /* 0x0000000000017941 */ /* 0x000fea0003800000 */
.L_x_71:
        /* <DEDUP_REMOVED lines=9> */
.L_x_74:
[----:B------:R-:W-:Y:S05]  /*3290*/  BSYNC B1 ;  /* 0x0000000000017941 */ /* 0x000fea0003800000 */
.L_x_73:
        /* <DEDUP_REMOVED lines=10> */
.L_x_76:
[----:B------:R-:W-:Y:S05]  /*3340*/  BSYNC B1 ;  /* 0x0000000000017941 */ /* 0x000fea0003800000 */
.L_x_75:
        /* <DEDUP_REMOVED lines=10> */
.L_x_78:
[----:B------:R-:W-:Y:S05]  /*33f0*/  BSYNC B1 ;  /* 0x0000000000017941 */ /* 0x000fea0003800000 */
.L_x_77:
        /* <DEDUP_REMOVED lines=9> */
.L_x_80:
[----:B------:R-:W-:Y:S05]  /*3490*/  BSYNC B1 ;  /* 0x0000000000017941 */ /* 0x000fea0003800000 */
.L_x_79:
        /* <DEDUP_REMOVED lines=9> */
.L_x_82:
[----:B------:R-:W-:Y:S05]  /*3530*/  BSYNC B1 ;  /* 0x0000000000017941 */ /* 0x000fea0003800000 */
.L_x_81:
        /* <DEDUP_REMOVED lines=10> */
.L_x_84:
[----:B------:R-:W-:Y:S05]  /*35e0*/  BSYNC B1 ;  /* 0x0000000000017941 */ /* 0x000fea0003800000 */
.L_x_83:
        /* <DEDUP_REMOVED lines=10> */
.L_x_86:
[----:B------:R-:W-:Y:S05]  /*3690*/  BSYNC B1 ;  /* 0x0000000000017941 */ /* 0x000fea0003800000 */
.L_x_85:
        /* <DEDUP_REMOVED lines=9> */
.L_x_88:
[----:B------:R-:W-:Y:S05]  /*3730*/  BSYNC B1 ;  /* 0x0000000000017941 */ /* 0x000fea0003800000 */
.L_x_87:
        /* <DEDUP_REMOVED lines=9> */
.L_x_90:
[----:B------:R-:W-:Y:S05]  /*37d0*/  BSYNC B1 ;  /* 0x0000000000017941 */ /* 0x000fea0003800000 */
.L_x_89:
        /* <DEDUP_REMOVED lines=10> */
.L_x_92:
[----:B------:R-:W-:Y:S05]  /*3880*/  BSYNC B1 ;  /* 0x0000000000017941 */ /* 0x000fea0003800000 */
.L_x_91:
        /* <DEDUP_REMOVED lines=10> */
.L_x_94:
[----:B------:R-:W-:Y:S05]  /*3930*/  BSYNC B1 ;  /* 0x0000000000017941 */ /* 0x000fea0003800000 */
.L_x_93:
        /* <DEDUP_REMOVED lines=9> */
.L_x_96:
[----:B------:R-:W-:Y:S05]  /*39d0*/  BSYNC B1 ;  /* 0x0000000000017941 */ /* 0x000fea0003800000 */
.L_x_95:
        /* <DEDUP_REMOVED lines=9> */
.L_x_98:
[----:B------:R-:W-:Y:S05]  /*3a70*/  BSYNC B1 ;  /* 0x0000000000017941 */ /* 0x000fea0003800000 */
.L_x_97:
        /* <DEDUP_REMOVED lines=10> */
.L_x_100:
[----:B------:R-:W-:Y:S05]  /*3b20*/  BSYNC B1 ;  /* 0x0000000000017941 */ /* 0x000fea0003800000 */
.L_x_99:
        /* <DEDUP_REMOVED lines=10> */
.L_x_102:
[----:B------:R-:W-:Y:S05]  /*3bd0*/  BSYNC B1 ;  /* 0x0000000000017941 */ /* 0x000fea0003800000 */
.L_x_101:
        /* <DEDUP_REMOVED lines=9> */
.L_x_104:
[----:B------:R-:W-:Y:S05]  /*3c70*/  BSYNC B1 ;  /* 0x0000000000017941 */ /* 0x000fea0003800000 */
.L_x_103:
        /* <DEDUP_REMOVED lines=9> */
.L_x_106:
[----:B------:R-:W-:Y:S05]  /*3d10*/  BSYNC B1 ;  /* 0x0000000000017941 */ /* 0x000fea0003800000 */
.L_x_105:
        /* <DEDUP_REMOVED lines=10> */
.L_x_108:
[----:B------:R-:W-:Y:S05]  /*3dc0*/  BSYNC B1 ;  /* 0x0000000000017941 */ /* 0x000fea0003800000 */
.L_x_107:
        /* <DEDUP_REMOVED lines=10> */
.L_x_110:
[----:B------:R-:W-:Y:S05]  /*3e70*/  BSYNC B1 ;  /* 0x0000000000017941 */ /* 0x000fea0003800000 */
.L_x_109:
        /* <DEDUP_REMOVED lines=9> */
.L_x_112:
[----:B------:R-:W-:Y:S05]  /*3f10*/  BSYNC B1 ;  /* 0x0000000000017941 */ /* 0x000fea0003800000 */
.L_x_111:
        /* <DEDUP_REMOVED lines=9> */
.L_x_114:
[----:B------:R-:W-:Y:S05]  /*3fb0*/  BSYNC B1 ;  /* 0x0000000000017941 */ /* 0x000fea0003800000 */
.L_x_113:
        /* <DEDUP_REMOVED lines=10> */
.L_x_116:
[----:B------:R-:W-:Y:S05]  /*4060*/  BSYNC B1 ;  /* 0x0000000000017941 */ /* 0x000fea0003800000 */
.L_x_115:
        /* <DEDUP_REMOVED lines=10> */
.L_x_118:
[----:B------:R-:W-:Y:S05]  /*4110*/  BSYNC B1 ;  /* 0x0000000000017941 */ /* 0x000fea0003800000 */
.L_x_117:
        /* <DEDUP_REMOVED lines=9> */
.L_x_120:
[----:B------:R-:W-:Y:S05]  /*41b0*/  BSYNC B1 ;  /* 0x0000000000017941 */ /* 0x000fea0003800000 */
.L_x_119:
        /* <DEDUP_REMOVED lines=9> */
.L_x_122:
[----:B------:R-:W-:Y:S05]  /*4250*/  BSYNC B1 ;  /* 0x0000000000017941 */ /* 0x000fea0003800000 */
.L_x_121:
        /* <DEDUP_REMOVED lines=10> */
.L_x_124:
[----:B------:R-:W-:Y:S05]  /*4300*/  BSYNC B1 ;  /* 0x0000000000017941 */ /* 0x000fea0003800000 */
.L_x_123:
        /* <DEDUP_REMOVED lines=10> */
.L_x_126:
[----:B------:R-:W-:Y:S05]  /*43b0*/  BSYNC B1 ;  /* 0x0000000000017941 */ /* 0x000fea0003800000 */
.L_x_125:
        /* <DEDUP_REMOVED lines=9> */
.L_x_128:
[----:B------:R-:W-:Y:S05]  /*4450*/  BSYNC B1 ;  /* 0x0000000000017941 */ /* 0x000fea0003800000 */
.L_x_127:
        /* <DEDUP_REMOVED lines=9> */
.L_x_130:
[----:B------:R-:W-:Y:S05]  /*44f0*/  BSYNC B1 ;  /* 0x0000000000017941 */ /* 0x000fea0003800000 */
.L_x_129:
        /* <DEDUP_REMOVED lines=10> */
.L_x_132:
[----:B------:R-:W-:Y:S05]  /*45a0*/  BSYNC B1 ;  /* 0x0000000000017941 */ /* 0x000fea0003800000 */
.L_x_131:
        /* <DEDUP_REMOVED lines=10> */
.L_x_134:
[----:B------:R-:W-:Y:S05]  /*4650*/  BSYNC B1 ;  /* 0x0000000000017941 */ /* 0x000fea0003800000 */
.L_x_133:
        /* <DEDUP_REMOVED lines=9> */
.L_x_136:
[----:B------:R-:W-:Y:S05]  /*46f0*/  BSYNC B1 ;  /* 0x0000000000017941 */ /* 0x000fea0003800000 */
.L_x_135:
        /* <DEDUP_REMOVED lines=9> */
.L_x_138:
[----:B------:R-:W-:Y:S05]  /*4790*/  BSYNC B1 ;  /* 0x0000000000017941 */ /* 0x000fea0003800000 */
.L_x_137:
        /* <DEDUP_REMOVED lines=10> */
.L_x_140:
[----:B------:R-:W-:Y:S05]  /*4840*/  BSYNC B1 ;  /* 0x0000000000017941 */ /* 0x000fea0003800000 */
.L_x_139:
        /* <DEDUP_REMOVED lines=10> */
.L_x_142:
[----:B------:R-:W-:Y:S05]  /*48f0*/  BSYNC B1 ;  /* 0x0000000000017941 */ /* 0x000fea0003800000 */
.L_x_141:
        /* <DEDUP_REMOVED lines=9> */
.L_x_144:
[----:B------:R-:W-:Y:S05]  /*4990*/  BSYNC B1 ;  /* 0x0000000000017941 */ /* 0x000fea0003800000 */
.L_x_143:
        /* <DEDUP_REMOVED lines=9> */
.L_x_146:
[----:B------:R-:W-:Y:S05]  /*4a30*/  BSYNC B1 ;  /* 0x0000000000017941 */ /* 0x000fea0003800000 */
.L_x_145:
        /* <DEDUP_REMOVED lines=10> */
.L_x_148:
[----:B------:R-:W-:Y:S05]  /*4ae0*/  BSYNC B1 ;  /* 0x0000000000017941 */ /* 0x000fea0003800000 */
.L_x_147:
        /* <DEDUP_REMOVED lines=10> */
.L_x_150:
[----:B------:R-:W-:Y:S05]  /*4b90*/  BSYNC B1 ;  /* 0x0000000000017941 */ /* 0x000fea0003800000 */
.L_x_149:
        /* <DEDUP_REMOVED lines=9> */
.L_x_152:
[----:B------:R-:W-:Y:S05]  /*4c30*/  BSYNC B1 ;  /* 0x0000000000017941 */ /* 0x000fea0003800000 */
.L_x_151:
        /* <DEDUP_REMOVED lines=9> */
.L_x_154:
[----:B------:R-:W-:Y:S05]  /*4cd0*/  BSYNC B1 ;  /* 0x0000000000017941 */ /* 0x000fea0003800000 */
.L_x_153:
        /* <DEDUP_REMOVED lines=10> */
.L_x_156:
[----:B------:R-:W-:Y:S05]  /*4d80*/  BSYNC B1 ;  /* 0x0000000000017941 */ /* 0x000fea0003800000 */
.L_x_155:
[----:B0----5:R-:W-:Y:S01]  /*4d90*/  IMAD.U32 R2, R19, 0x10000, RZ ;  /* 0x0001000013027824 */ /* 0x021fe200078e00ff */
[----:B------:R-:W-:Y:S01]  /*4da0*/  ISETP.GT.AND P0, PT, R3, 0x79, PT ;  /* 0x000000790300780c */ /* 0x000fe20003f04270 */
[----:B------:R-:W-:Y:S01]  /*4db0*/  @P2 IMAD.MOV.U32 R3, RZ, RZ, R9 ;  /* 0x000000ffff032224 */ /* 0x000fe200078e0009 */
[----:B------:R-:W-:Y:S01]  /*4dc0*/  BSSY B1, `(.L_x_157) ;  /* 0x0000009000017945 */ /* 0x000fe20003800000 */
[----:B------:R-:W-:Y:S01]  /*4dd0*/  FMUL R13, R2, R91 ;  /* 0x0000005b020d7220 */ /* 0x000fe20000400000 */
[----:B------:R-:W-:Y:S01]  /*4de0*/  @P2 IMAD.MOV.U32 R2, RZ, RZ, R8 ;  /* 0x000000ffff022224 */ /* 0x000fe200078e0008 */
[----:B------:R-:W-:Y:S02]  /*4df0*/  ISETP.GT.AND P3, PT, R0, RZ, P0 ;  /* 0x000000ff0000720c */ /* 0x000fe40000764270 */
[----:B------:R-:W-:-:S05]  /*4e00*/  FFMA R13, R84, R90, R13 ;  /* 0x0000005a540d7223 */ /* 0x000fca000000000d */
[----:B------:R-:W-:-:S05]  /*4e10*/  F2FP.BF16.F32.PACK_AB R13, RZ, R13 ;  /* 0x0000000dff0d723e */ /* 0x000fca00000010ff */
[----:B------:R0:W-:Y:S01]  /*4e20*/  @P2 STG.E.U16 desc[UR36][R2.64+0xf0], R13 ;  /* 0x0000f00d02002986 */ /* 0x0001e2000c101524 */
[----:B------:R-:W-:Y:S05]  /*4e30*/  @!P3 BRA `(.L_x_158) ;  /* 0x000000000004b947 */ /* 0x000fea0003800000 */
[----:B------:R0:W5:Y:S02]  /*4e40*/  LDG.E.LTC128B.U16 R19, desc[UR36][R4.64+0xf2] ;  /* 0x0000f22404137981 */ /* 0x000164000c1e1520 */
.L_x_158:
[----:B------:R-:W-:Y:S05]  /*4e50*/  BSYNC B1 ;  /* 0x0000000000017941 */ /* 0x000fea0003800000 */
.L_x_157:
        /* <DEDUP_REMOVED lines=9> */
.L_x_160:
[----:B------:R-:W-:Y:S05]  /*4ef0*/  BSYNC B1 ;  /* 0x0000000000017941 */ /* 0x000fea0003800000 */
.L_x_159:
[----:B0----5:R-:W-:Y:S01]  /*4f00*/  IMAD.U32 R2, R19, 0x10000, RZ ;  /* 0x0001000013027824 */ /* 0x021fe200078e00ff */
[----:B------:R-:W-:Y:S01]  /*4f10*/  ISETP.GT.AND P0, PT, R0, 0x8, P0 ;  /* 0x000000080000780c */ /* 0x000fe20000704270 */
[----:B------:R-:W-:Y:S02]  /*4f20*/  BSSY B1, `(.L_x_161) ;  /* 0x000000a000017945 */ /* 0x000fe40003800000 */
[----:B------:R-:W-:Y:S01]  /*4f30*/  FMUL R3, R2, R91 ;  /* 0x0000005b02037220 */ /* 0x000fe20000400000 */
[----:B------:R-:W-:-:S03]  /*4f40*/  @P1 IMAD.MOV.U32 R2, RZ, RZ, R10 ;  /* 0x000000ffff021224 */ /* 0x000fc600078e000a */
[----:B------:R-:W-:-:S05]  /*4f50*/  FFMA R3, R86, R90, R3 ;  /* 0x0000005a56037223 */ /* 0x000fca0000000003 */
[----:B------:R-:W-:-:S04]  /*4f60*/  F2FP.BF16.F32.PACK_AB R3, RZ, R3 ;  /* 0x00000003ff03723e */ /* 0x000fc800000010ff */
[----:B----4-:R-:W-:Y:S01]  /*4f70*/  PRMT R4, R3, 0x7610, R4 ;  /* 0x0000761003047816 */ /* 0x010fe20000000004 */
[----:B------:R-:W-:-:S05]  /*4f80*/  @P1 IMAD.MOV.U32 R3, RZ, RZ, R11 ;  /* 0x000000ffff031224 */ /* 0x000fca00078e000b */
[----:B------:R0:W-:Y:S01]  /*4f90*/  @P1 STG.E.U16 desc[UR36][R2.64+0xf0], R4 ;  /* 0x0000f00402001986 */ /* 0x0001e2000c101524 */
[----:B------:R-:W-:Y:S05]  /*4fa0*/  @!P0 BRA `(.L_x_162) ;  /* 0x0000000000048947 */ /* 0x000fea0003800000 */
[----:B------:R4:W5:Y:S02]  /*4fb0*/  LDG.E.LTC128B.U16 R19, desc[UR36][R6.64+0xf2] ;  /* 0x0000f22406137981 */ /* 0x000964000c1e1520 */
.L_x_162:
[----:B------:R-:W-:Y:S05]  /*4fc0*/  BSYNC B1 ;  /* 0x0000000000017941 */ /* 0x000fea0003800000 */
.L_x_161:
[----:B------:R-:W-:Y:S05]  /*4fd0*/  @!P0 BRA `(.L_x_163) ;  /* 0x0000001000e88947 */ /* 0x000fea0003800000 */
[----:B-----5:R-:W-:-:S04]  /*4fe0*/  IMAD.U32 R0, R19, 0x10000, RZ ;  /* 0x0001000013007824 */ /* 0x020fc800078e00ff */
[----:B------:R-:W-:-:S04]  /*4ff0*/  FMUL R0, R0, R91 ;  /* 0x0000005b00007220 */ /* 0x000fc80000400000 */
[----:B------:R-:W-:-:S05]  /*5000*/  FFMA R0, R87, R90, R0 ;  /* 0x0000005a57007223 */ /* 0x000fca0000000000 */
[----:B------:R-:W-:-:S05]  /*5010*/  F2FP.BF16.F32.PACK_AB R0, RZ, R0 ;  /* 0x00000000ff00723e */ /* 0x000fca00000010ff */
[----:B------:R0:W-:Y:S01]  /*5020*/  STG.E.U16 desc[UR36][R10.64+0xf2], R0 ;  /* 0x0000f2000a007986 */ /* 0x0001e2000c101524 */
[----:B------:R-:W-:Y:S05]  /*5030*/  BRA `(.L_x_163) ;  /* 0x0000001000d07947 */ /* 0x000fea0003800000 */
.L_x_38:
[----:B------:R-:W-:Y:S01]  /*5040*/  ISETP.GT.AND P0, PT, R3, 0x1, PT ;  /* 0x000000010300780c */ /* 0x000fe20003f04270 */
[----:B------:R-:W-:Y:S01]  /*5050*/  ULDC.64 UR4, c[0x0][0x5c0] ;  /* 0x0001700000047ab9 */ /* 0x000fe20000000a00 */
[-C--:B------:R-:W-:Y:S01]  /*5060*/  FMUL R24, R24, R90.reuse ;  /* 0x0000005a18187220 */ /* 0x080fe20000400000 */
[-C--:B------:R-:W-:Y:S01]  /*5070*/  FMUL R25, R25, R90.reuse ;  /* 0x0000005a19197220 */ /* 0x080fe20000400000 */
[----:B------:R-:W-:Y:S01]  /*5080*/  ISETP.GT.AND P3, PT, R0, RZ, P0 ;  /* 0x000000ff0000720c */ /* 0x000fe20000764270 */
[-C--:B------:R-:W-:Y:S01]  /*5090*/  FMUL R26, R26, R90.reuse ;  /* 0x0000005a1a1a7220 */ /* 0x080fe20000400000 */
[----:B------:R-:W-:Y:S01]  /*50a0*/  LEA R4, P4, R106, UR4, 0x1 ;  /* 0x000000046a047c11 */ /* 0x000fe2000f8808ff */
[----:B------:R-:W-:Y:S01]  /*50b0*/  FMUL R27, R27, R90 ;  /* 0x0000005a1b1b7220 */ /* 0x000fe20000400000 */
[----:B------:R-:W-:Y:S01]  /*50c0*/  F2FP.BF16.F32.PACK_AB R24, RZ, R24 ;  /* 0x00000018ff18723e */ /* 0x000fe200000010ff */
[-C--:B------:R-:W-:Y:S01]  /*50d0*/  FMUL R28, R28, R90.reuse ;  /* 0x0000005a1c1c7220 */ /* 0x080fe20000400000 */
[----:B------:R-:W-:Y:S01]  /*50e0*/  LEA.HI.X R5, R106, UR5, R9, 0x1, P4 ;  /* 0x000000056a057c11 */ /* 0x000fe2000a0f0c09 */
[-C--:B------:R-:W-:Y:S01]  /*50f0*/  FMUL R29, R29, R90.reuse ;  /* 0x0000005a1d1d7220 */ /* 0x080fe20000400000 */
[----:B------:R-:W-:Y:S01]  /*5100*/  F2FP.BF16.F32.PACK_AB R25, RZ, R25 ;  /* 0x00000019ff19723e */ /* 0x000fe200000010ff */
[-C--:B------:R-:W-:Y:S01]  /*5110*/  FMUL R30, R30, R90.reuse ;  /* 0x0000005a1e1e7220 */ /* 0x080fe20000400000 */
[----:B------:R-:W-:Y:S01]  /*5120*/  SHF.L.U64.HI R7, R6, 0x4, R7 ;  /* 0x0000000406077819 */ /* 0x000fe20000010207 */
[----:B------:R-:W-:Y:S01]  /*5130*/  @P1 STG.E.U16 desc[UR36][R4.64], R24 ;  /* 0x0000001804001986 */ /* 0x000fe2000c101524 */
[----:B------:R-:W-:Y:S01]  /*5140*/  ISETP.GT.AND P1, PT, R3, 0x8, PT ;  /* 0x000000080300780c */ /* 0x000fe20003f24270 */
[----:B------:R-:W-:Y:S01]  /*5150*/  FMUL R31, R31, R90 ;  /* 0x0000005a1f1f7220 */ /* 0x000fe20000400000 */
[----:B------:R-:W-:Y:S01]  /*5160*/  ISETP.GT.AND P4, PT, R0, 0x8, P0 ;  /* 0x000000080000780c */ /* 0x000fe20000784270 */
[----:B------:R-:W-:Y:S01]  /*5170*/  @P3 STG.E.U16 desc[UR36][R4.64+0x2], R25 ;  /* 0x0000021904003986 */ /* 0x000fe2000c101524 */
[----:B------:R-:W-:Y:S01]  /*5180*/  LEA R6, P3, R6, R4, 0x4 ;  /* 0x0000000406067211 */ /* 0x000fe200078620ff */
[-C--:B------:R-:W-:Y:S01]  /*5190*/  FMUL R32, R32, R90.reuse ;  /* 0x0000005a20207220 */ /* 0x080fe20000400000 */
[C---:B------:R-:W-:Y:S01]  /*51a0*/  ISETP.GT.AND P2, PT, R0.reuse, 0x8, P2 ;  /* 0x000000080000780c */ /* 0x040fe20001744270 */
[-C--:B------:R-:W-:Y:S01]  /*51b0*/  FMUL R33, R33, R90.reuse ;  /* 0x0000005a21217220 */ /* 0x080fe20000400000 */
[----:B------:R-:W-:Y:S01]  /*51c0*/  ISETP.GT.AND P0, PT, R3, 0x9, PT ;  /* 0x000000090300780c */ /* 0x000fe20003f04270 */
[----:B------:R-:W-:Y:S01]  /*51d0*/  IMAD.X R7, R7, 0x1, R5, P3 ;  /* 0x0000000107077824 */ /* 0x000fe200018e0605 */
[----:B------:R-:W-:Y:S01]  /*51e0*/  ISETP.GT.AND P5, PT, R0, RZ, P1 ;  /* 0x000000ff0000720c */ /* 0x000fe20000fa4270 */
[-C--:B------:R-:W-:Y:S01]  /*51f0*/  FMUL R34, R34, R90.reuse ;  /* 0x0000005a22227220 */ /* 0x080fe20000400000 */
[----:B------:R-:W-:Y:S01]  /*5200*/  ISETP.GT.AND P3, PT, R0, RZ, P0 ;  /* 0x000000ff0000720c */ /* 0x000fe20000764270 */
[----:B------:R-:W-:Y:S01]  /*5210*/  FMUL R35, R35, R90 ;  /* 0x0000005a23237220 */ /* 0x000fe20000400000 */
[----:B------:R-:W-:Y:S01]  /*5220*/  F2FP.BF16.F32.PACK_AB R26, RZ, R26 ;  /* 0x0000001aff1a723e */ /* 0x000fe200000010ff */
[-C--:B------:R-:W-:Y:S01]  /*5230*/  FMUL R36, R36, R90.reuse ;  /* 0x0000005a24247220 */ /* 0x080fe20000400000 */
[----:B------:R-:W-:Y:S01]  /*5240*/  F2FP.BF16.F32.PACK_AB R27, RZ, R27 ;  /* 0x0000001bff1b723e */ /* 0x000fe200000010ff */
[----:B------:R-:W-:Y:S01]  /*5250*/  FMUL R37, R37, R90 ;  /* 0x0000005a25257220 */ /* 0x000fe20000400000 */
[----:B------:R-:W-:Y:S01]  /*5260*/  F2FP.BF16.F32.PACK_AB R28, RZ, R28 ;  /* 0x0000001cff1c723e */ /* 0x000fe200000010ff */
[----:B------:R-:W-:Y:S01]  /*5270*/  @P2 STG.E.U16 desc[UR36][R6.64], R26 ;  /* 0x0000001a06002986 */ /* 0x000fe2000c101524 */
[----:B------:R-:W-:Y:S01]  /*5280*/  F2FP.BF16.F32.PACK_AB R29, RZ, R29 ;  /* 0x0000001dff1d723e */ /* 0x000fe200000010ff */
[-C--:B------:R-:W-:Y:S01]  /*5290*/  FMUL R38, R38, R90.reuse ;  /* 0x0000005a26267220 */ /* 0x080fe20000400000 */
[C---:B------:R-:W-:Y:S01]  /*52a0*/  ISETP.GT.AND P2, PT, R0.reuse, 0x8, P1 ;  /* 0x000000080000780c */ /* 0x040fe20000f44270 */
[----:B------:R-:W-:Y:S01]  /*52b0*/  @P4 STG.E.U16 desc[UR36][R6.64+0x2], R27 ;  /* 0x0000021b06004986 */ /* 0x000fe2000c101524 */
[----:B------:R-:W-:Y:S01]  /*52c0*/  ISETP.GT.AND P1, PT, R3, 0x10, PT ;  /* 0x000000100300780c */ /* 0x000fe20003f24270 */
[----:B------:R-:W-:Y:S01]  /*52d0*/  FMUL R39, R39, R90 ;  /* 0x0000005a27277220 */ /* 0x000fe20000400000 */
[----:B------:R-:W-:Y:S01]  /*52e0*/  F2FP.BF16.F32.PACK_AB R30, RZ, R30 ;  /* 0x0000001eff1e723e */ /* 0x000fe200000010ff */
[----:B------:R-:W-:Y:S01]  /*52f0*/  @P5 STG.E.U16 desc[UR36][R4.64+0x10], R28 ;  /* 0x0000101c04005986 */ /* 0x000fe2000c101524 */
[----:B------:R-:W-:Y:S01]  /*5300*/  ISETP.GT.AND P4, PT, R0, RZ, P1 ;  /* 0x000000ff0000720c */ /* 0x000fe20000f84270 */
[-C--:B------:R-:W-:Y:S01]  /*5310*/  FMUL R40, R40, R90.reuse ;  /* 0x0000005a28287220 */ /* 0x080fe20000400000 */
[----:B------:R-:W-:Y:S01]  /*5320*/  F2FP.BF16.F32.PACK_AB R31, RZ, R31 ;  /* 0x0000001fff1f723e */ /* 0x000fe200000010ff */
[----:B------:R-:W-:Y:S01]  /*5330*/  @P3 STG.E.U16 desc[UR36][R4.64+0x12], R29 ;  /* 0x0000121d04003986 */ /* 0x000fe2000c101524 */
[----:B------:R-:W-:Y:S01]  /*5340*/  ISETP.GT.AND P3, PT, R0, 0x8, P0 ;  /* 0x000000080000780c */ /* 0x000fe20000764270 */
[----:B------:R-:W-:Y:S01]  /*5350*/  FMUL R41, R41, R90 ;  /* 0x0000005a29297220 */ /* 0x000fe20000400000 */
[----:B------:R-:W-:Y:S01]  /*5360*/  ISETP.GT.AND P0, PT, R3, 0x11, PT ;  /* 0x000000110300780c */ /* 0x000fe20003f04270 */
[----:B------:R-:W-:Y:S01]  /*5370*/  @P2 STG.E.U16 desc[UR36][R6.64+0x10], R30 ;  /* 0x0000101e06002986 */ /* 0x000fe2000c101524 */
[----:B------:R-:W-:Y:S01]  /*5380*/  F2FP.BF16.F32.PACK_AB R32, RZ, R32 ;  /* 0x00000020ff20723e */ /* 0x000fe200000010ff */
[-C--:B------:R-:W-:Y:S01]  /*5390*/  FMUL R42, R42, R90.reuse ;  /* 0x0000005a2a2a7220 */ /* 0x080fe20000400000 */
[C---:B------:R-:W-:Y:S01]  /*53a0*/  ISETP.GT.AND P5, PT, R0.reuse, RZ, P0 ;  /* 0x000000ff0000720c */ /* 0x040fe200007a4270 */
[-C--:B------:R-:W-:Y:S01]  /*53b0*/  FMUL R43, R43, R90.reuse ;  /* 0x0000005a2b2b7220 */ /* 0x080fe20000400000 */
[----:B------:R-:W-:Y:S01]  /*53c0*/  ISETP.GT.AND P2, PT, R0, 0x8, P1 ;  /* 0x000000080000780c */ /* 0x000fe20000f44270 */
[-C--:B------:R-:W-:Y:S01]  /*53d0*/  FMUL R44, R44, R90.reuse ;  /* 0x0000005a2c2c7220 */ /* 0x080fe20000400000 */
[----:B------:R-:W-:Y:S01]  /*53e0*/  ISETP.GT.AND P1, PT, R3, 0x18, PT ;  /* 0x000000180300780c */ /* 0x000fe20003f24270 */
[-C--:B------:R-:W-:Y:S01]  /*53f0*/  FMUL R45, R45, R90.reuse ;  /* 0x0000005a2d2d7220 */ /* 0x080fe20000400000 */
[----:B------:R-:W-:Y:S01]  /*5400*/  F2FP.BF16.F32.PACK_AB R33, RZ, R33 ;  /* 0x00000021ff21723e */ /* 0x000fe200000010ff */
[----:B------:R-:W-:Y:S01]  /*5410*/  @P3 STG.E.U16 desc[UR36][R6.64+0x12], R31 ;  /* 0x0000121f06003986 */ /* 0x000fe2000c101524 */
[----:B------:R-:W-:Y:S01]  /*5420*/  ISETP.GT.AND P3, PT, R0, 0x8, P0 ;  /* 0x000000080000780c */ /* 0x000fe20000764270 */
[-C--:B------:R-:W-:Y:S01]  /*5430*/  FMUL R46, R46, R90.reuse ;  /* 0x0000005a2e2e7220 */ /* 0x080fe20000400000 */
[----:B------:R-:W-:Y:S01]  /*5440*/  ISETP.GT.AND P0, PT, R3, 0x19, PT ;  /* 0x000000190300780c */ /* 0x000fe20003f04270 */
[----:B------:R-:W-:Y:S01]  /*5450*/  @P4 STG.E.U16 desc[UR36][R4.64+0x20], R32 ;  /* 0x0000202004004986 */ /* 0x000fe2000c101524 */
[C---:B------:R-:W-:Y:S01]  /*5460*/  ISETP.GT.AND P4, PT, R0.reuse, RZ, P1 ;  /* 0x000000ff0000720c */ /* 0x040fe20000f84270 */
[----:B------:R-:W-:Y:S01]  /*5470*/  FMUL R47, R47, R90 ;  /* 0x0000005a2f2f7220 */ /* 0x000fe20000400000 */
[----:B------:R-:W-:Y:S01]  /*5480*/  F2FP.BF16.F32.PACK_AB R34, RZ, R34 ;  /* 0x00000022ff22723e */ /* 0x000fe200000010ff */
[----:B------:R-:W-:Y:S01]  /*5490*/  @P5 STG.E.U16 desc[UR36][R4.64+0x22], R33 ;  /* 0x0000222104005986 */ /* 0x000fe2000c101524 */
[----:B------:R-:W-:Y:S01]  /*54a0*/  ISETP.GT.AND P5, PT, R0, RZ, P0 ;  /* 0x000000ff0000720c */ /* 0x000fe200007a4270 */
[----:B------:R-:W-:Y:S01]  /*54b0*/  FMUL R48, R48, R90 ;  /* 0x0000005a30307220 */ /* 0x000fe20000400000 */
[----:B------:R-:W-:Y:S01]  /*54c0*/  F2FP.BF16.F32.PACK_AB R35, RZ, R35 ;  /* 0x00000023ff23723e */ /* 0x000fe200000010ff */
[----:B------:R-:W-:Y:S01]  /*54d0*/  @P2 STG.E.U16 desc[UR36][R6.64+0x20], R34 ;  /* 0x0000202206002986 */ /* 0x000fe2000c101524 */
[----:B------:R-:W-:Y:S01]  /*54e0*/  F2FP.BF16.F32.PACK_AB R36, RZ, R36 ;  /* 0x00000024ff24723e */ /* 0x000fe200000010ff */
[-C--:B------:R-:W-:Y:S01]  /*54f0*/  FMUL R49, R49, R90.reuse ;  /* 0x0000005a31317220 */ /* 0x080fe20000400000 */
[----:B------:R-:W-:Y:S01]  /*5500*/  ISETP.GT.AND P2, PT, R0, 0x8, P1 ;  /* 0x000000080000780c */ /* 0x000fe20000f44270 */
[----:B------:R-:W-:Y:S01]  /*5510*/  @P3 STG.E.U16 desc[UR36][R6.64+0x22], R35 ;  /* 0x0000222306003986 */ /* 0x000fe2000c101524 */
[----:B------:R-:W-:Y:S01]  /*5520*/  ISETP.GT.AND P1, PT, R3, 0x20, PT ;  /* 0x000000200300780c */ /* 0x000fe20003f24270 */
[-C--:B------:R-:W-:Y:S01]  /*5530*/  FMUL R50, R50, R90.reuse ;  /* 0x0000005a32327220 */ /* 0x080fe20000400000 */
[----:B------:R-:W-:Y:S01]  /*5540*/  F2FP.BF16.F32.PACK_AB R37, RZ, R37 ;  /* 0x00000025ff25723e */ /* 0x000fe200000010ff */
[----:B------:R-:W-:Y:S01]  /*5550*/  @P4 STG.E.U16 desc[UR36][R4.64+0x30], R36 ;  /* 0x0000302404004986 */ /* 0x000fe2000c101524 */
[C---:B------:R-:W-:Y:S01]  /*5560*/  ISETP.GT.AND P3, PT, R0.reuse, 0x8, P0 ;  /* 0x000000080000780c */ /* 0x040fe20000764270 */
[-C--:B------:R-:W-:Y:S01]  /*5570*/  FMUL R51, R51, R90.reuse ;  /* 0x0000005a33337220 */ /* 0x080fe20000400000 */
[----:B------:R-:W-:Y:S01]  /*5580*/  ISETP.GT.AND P0, PT, R3, 0x21, PT ;  /* 0x000000210300780c */ /* 0x000fe20003f04270 */
[----:B------:R-:W-:Y:S01]  /*5590*/  @P5 STG.E.U16 desc[UR36][R4.64+0x32], R37 ;  /* 0x0000322504005986 */ /* 0x000fe2000c101524 */
[----:B------:R-:W-:Y:S01]  /*55a0*/  ISETP.GT.AND P4, PT, R0, RZ, P1 ;  /* 0x000000ff0000720c */ /* 0x000fe20000f84270 */
[----:B------:R-:W-:Y:S01]  /*55b0*/  FMUL R52, R52, R90 ;  /* 0x0000005a34347220 */ /* 0x000fe20000400000 */
[----:B------:R-:W-:Y:S01]  /*55c0*/  F2FP.BF16.F32.PACK_AB R38, RZ, R38 ;  /* 0x00000026ff26723e */ /* 0x000fe200000010ff */
[-C--:B------:R-:W-:Y:S01]  /*55d0*/  FMUL R53, R53, R90.reuse ;  /* 0x0000005a35357220 */ /* 0x080fe20000400000 */
        /* <DEDUP_REMOVED lines=113> */
[----:B------:R-:W-:Y:S01]  /*5cf0*/  FMUL R87, R87, R90 ;  /* 0x0000005a57577220 */ /* 0x000fe20000400000 */
[----:B------:R-:W-:Y:S01]  /*5d00*/  ISETP.GT.AND P0, PT, R3, 0x51, PT ;  /* 0x000000510300780c */ /* 0x000fe20003f04270 */
[----:B------:R-:W-:Y:S01]  /*5d10*/  @P5 STG.E.U16 desc[UR36][R4.64+0x92], R61 ;  /* 0x0000923d04005986 */ /* 0x000fe2000c101524 */
[----:B------:R-:W-:-:S02]  /*5d20*/  ISETP.GT.AND P4, PT, R0, RZ, P1 ;  /* 0x000000ff0000720c */ /* 0x000fc40000f84270 */
[----:B------:R-:W-:Y:S02]  /*5d30*/  F2FP.BF16.F32.PACK_AB R62, RZ, R62 ;  /* 0x0000003eff3e723e */ /* 0x000fe400000010ff */
[C---:B------:R-:W-:Y:S02]  /*5d40*/  ISETP.GT.AND P5, PT, R0.reuse, RZ, P0 ;  /* 0x000000ff0000720c */ /* 0x040fe400007a4270 */
[----:B------:R-:W-:Y:S01]  /*5d50*/  F2FP.BF16.F32.PACK_AB R63, RZ, R63 ;  /* 0x0000003fff3f723e */ /* 0x000fe200000010ff */
[----:B------:R-:W-:Y:S01]  /*5d60*/  @P2 STG.E.U16 desc[UR36][R6.64+0x90], R62 ;  /* 0x0000903e06002986 */ /* 0x000fe2000c101524 */
[----:B------:R-:W-:Y:S02]  /*5d70*/  F2FP.BF16.F32.PACK_AB R64, RZ, R64 ;  /* 0x00000040ff40723e */ /* 0x000fe400000010ff */
[----:B------:R-:W-:Y:S01]  /*5d80*/  ISETP.GT.AND P2, PT, R0, 0x8, P1 ;  /* 0x000000080000780c */ /* 0x000fe20000f44270 */
[----:B------:R-:W-:Y:S01]  /*5d90*/  @P3 STG.E.U16 desc[UR36][R6.64+0x92], R63 ;  /* 0x0000923f06003986 */ /* 0x000fe2000c101524 */
[----:B------:R-:W-:-:S02]  /*5da0*/  ISETP.GT.AND P1, PT, R3, 0x58, PT ;  /* 0x000000580300780c */ /* 0x000fc40003f24270 */
[----:B------:R-:W-:Y:S01]  /*5db0*/  F2FP.BF16.F32.PACK_AB R65, RZ, R65 ;  /* 0x00000041ff41723e */ /* 0x000fe200000010ff */
[----:B------:R-:W-:Y:S01]  /*5dc0*/  @P4 STG.E.U16 desc[UR36][R4.64+0xa0], R64 ;  /* 0x0000a04004004986 */ /* 0x000fe2000c101524 */
[C---:B------:R-:W-:Y:S02]  /*5dd0*/  ISETP.GT.AND P3, PT, R0.reuse, 0x8, P0 ;  /* 0x000000080000780c */ /* 0x040fe40000764270 */
[----:B------:R-:W-:Y:S01]  /*5de0*/  ISETP.GT.AND P0, PT, R3, 0x59, PT ;  /* 0x000000590300780c */ /* 0x000fe20003f04270 */
[----:B------:R-:W-:Y:S01]  /*5df0*/  @P5 STG.E.U16 desc[UR36][R4.64+0xa2], R65 ;  /* 0x0000a24104005986 */ /* 0x000fe2000c101524 */
[C---:B------:R-:W-:Y:S02]  /*5e00*/  ISETP.GT.AND P4, PT, R0.reuse, RZ, P1 ;  /* 0x000000ff0000720c */ /* 0x040fe40000f84270 */
[----:B------:R-:W-:Y:S02]  /*5e10*/  F2FP.BF16.F32.PACK_AB R66, RZ, R66 ;  /* 0x00000042ff42723e */ /* 0x000fe400000010ff */
[----:B------:R-:W-:-:S02]  /*5e20*/  ISETP.GT.AND P5, PT, R0, RZ, P0 ;  /* 0x000000ff0000720c */ /* 0x000fc400007a4270 */
[----:B------:R-:W-:Y:S01]  /*5e30*/  F2FP.BF16.F32.PACK_AB R67, RZ, R67 ;  /* 0x00000043ff43723e */ /* 0x000fe200000010ff */
[----:B------:R-:W-:Y:S01]  /*5e40*/  @P2 STG.E.U16 desc[UR36][R6.64+0xa0], R66 ;  /* 0x0000a04206002986 */ /* 0x000fe2000c101524 */
[----:B------:R-:W-:Y:S02]  /*5e50*/  F2FP.BF16.F32.PACK_AB R68, RZ, R68 ;  /* 0x00000044ff44723e */ /* 0x000fe400000010ff */
[C---:B------:R-:W-:Y:S01]  /*5e60*/  ISETP.GT.AND P2, PT, R0.reuse, 0x8, P1 ;  /* 0x000000080000780c */ /* 0x040fe20000f44270 */
[----:B------:R-:W-:Y:S01]  /*5e70*/  @P3 STG.E.U16 desc[UR36][R6.64+0xa2], R67 ;  /* 0x0000a24306003986 */ /* 0x000fe2000c101524 */
[----:B------:R-:W-:Y:S02]  /*5e80*/  ISETP.GT.AND P1, PT, R3, 0x60, PT ;  /* 0x000000600300780c */ /* 0x000fe40003f24270 */
[----:B------:R-:W-:Y:S01]  /*5e90*/  F2FP.BF16.F32.PACK_AB R69, RZ, R69 ;  /* 0x00000045ff45723e */ /* 0x000fe200000010ff */
[----:B------:R-:W-:Y:S01]  /*5ea0*/  @P4 STG.E.U16 desc[UR36][R4.64+0xb0], R68 ;  /* 0x0000b04404004986 */ /* 0x000fe2000c101524 */
[----:B------:R-:W-:-:S02]  /*5eb0*/  ISETP.GT.AND P3, PT, R0, 0x8, P0 ;  /* 0x000000080000780c */ /* 0x000fc40000764270 */
[----:B------:R-:W-:Y:S01]  /*5ec0*/  ISETP.GT.AND P0, PT, R3, 0x61, PT ;  /* 0x000000610300780c */ /* 0x000fe20003f04270 */
[----:B------:R-:W-:Y:S01]  /*5ed0*/  @P5 STG.E.U16 desc[UR36][R4.64+0xb2], R69 ;  /* 0x0000b24504005986 */ /* 0x000fe2000c101524 */
[C---:B------:R-:W-:Y:S02]  /*5ee0*/  ISETP.GT.AND P4, PT, R0.reuse, RZ, P1 ;  /* 0x000000ff0000720c */ /* 0x040fe40000f84270 */
[----:B------:R-:W-:Y:S02]  /*5ef0*/  ISETP.GT.AND P5, PT, R0, RZ, P0 ;  /* 0x000000ff0000720c */ /* 0x000fe400007a4270 */
[----:B------:R-:W-:Y:S02]  /*5f00*/  F2FP.BF16.F32.PACK_AB R70, RZ, R70 ;  /* 0x00000046ff46723e */ /* 0x000fe400000010ff */
[----:B------:R-:W-:Y:S02]  /*5f10*/  F2FP.BF16.F32.PACK_AB R71, RZ, R71 ;  /* 0x00000047ff47723e */ /* 0x000fe400000010ff */
[----:B------:R-:W-:Y:S01]  /*5f20*/  F2FP.BF16.F32.PACK_AB R72, RZ, R72 ;  /* 0x00000048ff48723e */ /* 0x000fe200000010ff */
[----:B------:R-:W-:Y:S01]  /*5f30*/  @P2 STG.E.U16 desc[UR36][R6.64+0xb0], R70 ;  /* 0x0000b04606002986 */ /* 0x000fe2000c101524 */
[----:B------:R-:W-:-:S02]  /*5f40*/  F2FP.BF16.F32.PACK_AB R73, RZ, R73 ;  /* 0x00000049ff49723e */ /* 0x000fc400000010ff */
[C---:B------:R-:W-:Y:S01]  /*5f50*/  ISETP.GT.AND P1, PT, R0.reuse, 0x8, P1 ;  /* 0x000000080000780c */ /* 0x040fe20000f24270 */
[----:B------:R-:W-:Y:S01]  /*5f60*/  @P3 STG.E.U16 desc[UR36][R6.64+0xb2], R71 ;  /* 0x0000b24706003986 */ /* 0x000fe2000c101524 */
[C---:B------:R-:W-:Y:S02]  /*5f70*/  ISETP.GT.AND P2, PT, R0.reuse, 0x8, P0 ;  /* 0x000000080000780c */ /* 0x040fe40000744270 */
[C---:B------:R-:W-:Y:S01]  /*5f80*/  ISETP.GT.AND P0, PT, R3.reuse, 0x69, PT ;  /* 0x000000690300780c */ /* 0x040fe20003f04270 */
[----:B------:R-:W-:Y:S01]  /*5f90*/  @P4 STG.E.U16 desc[UR36][R4.64+0xc0], R72 ;  /* 0x0000c04804004986 */ /* 0x000fe2000c101524 */
[----:B------:R-:W-:Y:S02]  /*5fa0*/  ISETP.GT.AND P4, PT, R3, 0x68, PT ;  /* 0x000000680300780c */ /* 0x000fe40003f84270 */
[----:B------:R-:W-:Y:S01]  /*5fb0*/  F2FP.BF16.F32.PACK_AB R74, RZ, R74 ;  /* 0x0000004aff4a723e */ /* 0x000fe200000010ff */
[----:B------:R-:W-:Y:S01]  /*5fc0*/  @P5 STG.E.U16 desc[UR36][R4.64+0xc2], R73 ;  /* 0x0000c24904005986 */ /* 0x000fe2000c101524 */
[----:B------:R-:W-:-:S02]  /*5fd0*/  ISETP.GT.AND P5, PT, R0, RZ, P4 ;  /* 0x000000ff0000720c */ /* 0x000fc400027a4270 */
[C---:B------:R-:W-:Y:S01]  /*5fe0*/  ISETP.GT.AND P3, PT, R0.reuse, RZ, P0 ;  /* 0x000000ff0000720c */ /* 0x040fe20000764270 */
[----:B------:R-:W-:Y:S01]  /*5ff0*/  @P1 STG.E.U16 desc[UR36][R6.64+0xc0], R74 ;  /* 0x0000c04a06001986 */ /* 0x000fe2000c101524 */
[----:B------:R-:W-:Y:S02]  /*6000*/  F2FP.BF16.F32.PACK_AB R75, RZ, R75 ;  /* 0x0000004bff4b723e */ /* 0x000fe400000010ff */
[----:B------:R-:W-:Y:S02]  /*6010*/  F2FP.BF16.F32.PACK_AB R76, RZ, R76 ;  /* 0x0000004cff4c723e */ /* 0x000fe400000010ff */
[C---:B------:R-:W-:Y:S01]  /*6020*/  ISETP.GT.AND P4, PT, R0.reuse, 0x8, P4 ;  /* 0x000000080000780c */ /* 0x040fe20002784270 */
[----:B------:R-:W-:Y:S01]  /*6030*/  @P2 STG.E.U16 desc[UR36][R6.64+0xc2], R75 ;  /* 0x0000c24b06002986 */ /* 0x000fe2000c101524 */
[----:B------:R-:W-:Y:S02]  /*6040*/  F2FP.BF16.F32.PACK_AB R77, RZ, R77 ;  /* 0x0000004dff4d723e */ /* 0x000fe400000010ff */
[----:B------:R-:W-:Y:S01]  /*6050*/  ISETP.GT.AND P2, PT, R3, 0x71, PT ;  /* 0x000000710300780c */ /* 0x000fe20003f44270 */
[----:B------:R-:W-:Y:S01]  /*6060*/  @P5 STG.E.U16 desc[UR36][R4.64+0xd0], R76 ;  /* 0x0000d04c04005986 */ /* 0x000fe2000c101524 */
[----:B------:R-:W-:-:S02]  /*6070*/  ISETP.GT.AND P5, PT, R0, 0x8, P0 ;  /* 0x000000080000780c */ /* 0x000fc400007a4270 */
[C---:B------:R-:W-:Y:S01]  /*6080*/  ISETP.GT.AND P1, PT, R3.reuse, 0x78, PT ;  /* 0x000000780300780c */ /* 0x040fe20003f24270 */
[----:B------:R-:W-:Y:S01]  /*6090*/  @P3 STG.E.U16 desc[UR36][R4.64+0xd2], R77 ;  /* 0x0000d24d04003986 */ /* 0x000fe2000c101524 */
[C---:B------:R-:W-:Y:S02]  /*60a0*/  ISETP.GT.AND P3, PT, R3.reuse, 0x70, PT ;  /* 0x000000700300780c */ /* 0x040fe40003f64270 */
[----:B------:R-:W-:Y:S01]  /*60b0*/  ISETP.GT.AND P0, PT, R3, 0x79, PT ;  /* 0x000000790300780c */ /* 0x000fe20003f04270 */
[----:B------:R-:W-:Y:S01]  /*60c0*/  @P4 IMAD.MOV.U32 R2, RZ, RZ, R6 ;  /* 0x000000ffff024224 */ /* 0x000fe200078e0006 */
[----:B------:R-:W-:Y:S01]  /*60d0*/  F2FP.BF16.F32.PACK_AB R78, RZ, R78 ;  /* 0x0000004eff4e723e */ /* 0x000fe200000010ff */
[----:B------:R-:W-:Y:S01]  /*60e0*/  @P4 IMAD.MOV.U32 R3, RZ, RZ, R7 ;  /* 0x000000ffff034224 */ /* 0x000fe200078e0007 */
[----:B------:R-:W-:Y:S02]  /*60f0*/  F2FP.BF16.F32.PACK_AB R79, RZ, R79 ;  /* 0x0000004fff4f723e */ /* 0x000fe400000010ff */
[----:B------:R-:W-:-:S02]  /*6100*/  F2FP.BF16.F32.PACK_AB R80, RZ, R80 ;  /* 0x00000050ff50723e */ /* 0x000fc400000010ff */
[----:B------:R0:W-:Y:S01]  /*6110*/  @P4 STG.E.U16 desc[UR36][R2.64+0xd0], R78 ;  /* 0x0000d04e02004986 */ /* 0x0001e2000c101524 */
[C---:B------:R-:W-:Y:S02]  /*6120*/  ISETP.GT.AND P4, PT, R0.reuse, RZ, P2 ;  /* 0x000000ff0000720c */ /* 0x040fe40001784270 */
[----:B------:R-:W-:Y:S02]  /*6130*/  F2FP.BF16.F32.PACK_AB R81, RZ, R81 ;  /* 0x00000051ff51723e */ /* 0x000fe400000010ff */
[----:B------:R-:W-:Y:S02]  /*6140*/  ISETP.GT.AND P2, PT, R0, 0x8, P2 ;  /* 0x000000080000780c */ /* 0x000fe40001744270 */
[----:B------:R-:W-:Y:S02]  /*6150*/  F2FP.BF16.F32.PACK_AB R82, RZ, R82 ;  /* 0x00000052ff52723e */ /* 0x000fe400000010ff */
[----:B------:R-:W-:Y:S02]  /*6160*/  F2FP.BF16.F32.PACK_AB R83, RZ, R83 ;  /* 0x00000053ff53723e */ /* 0x000fe400000010ff */
[----:B------:R-:W-:Y:S01]  /*6170*/  F2FP.BF16.F32.PACK_AB R84, RZ, R84 ;  /* 0x00000054ff54723e */ /* 0x000fe200000010ff */
[----:B0-----:R-:W-:Y:S01]  /*6180*/  @P5 IMAD.MOV.U32 R2, RZ, RZ, R6 ;  /* 0x000000ffff025224 */ /* 0x001fe200078e0006 */
[----:B------:R-:W-:Y:S01]  /*6190*/  F2FP.BF16.F32.PACK_AB R85, RZ, R85 ;  /* 0x00000055ff55723e */ /* 0x000fe200000010ff */
[----:B------:R-:W-:Y:S01]  /*61a0*/  @P5 IMAD.MOV.U32 R3, RZ, RZ, R7 ;  /* 0x000000ffff035224 */ /* 0x000fe200078e0007 */
[----:B------:R-:W-:-:S02]  /*61b0*/  F2FP.BF16.F32.PACK_AB R86, RZ, R86 ;  /* 0x00000056ff56723e */ /* 0x000fc400000010ff */
[----:B------:R-:W-:Y:S02]  /*61c0*/  F2FP.BF16.F32.PACK_AB R87, RZ, R87 ;  /* 0x00000057ff57723e */ /* 0x000fe400000010ff */
[----:B------:R0:W-:Y:S01]  /*61d0*/  @P5 STG.E.U16 desc[UR36][R2.64+0xd2], R79 ;  /* 0x0000d24f02005986 */ /* 0x0001e2000c101524 */
[C---:B------:R-:W-:Y:S02]  /*61e0*/  ISETP.GT.AND P5, PT, R0.reuse, RZ, P3 ;  /* 0x000000ff0000720c */ /* 0x040fe40001fa4270 */
[----:B------:R-:W-:-:S11]  /*61f0*/  ISETP.GT.AND P3, PT, R0, 0x8, P3 ;  /* 0x000000080000780c */ /* 0x000fd60001f64270 */
[----:B0-----:R-:W-:Y:S02]  /*6200*/  @P5 IMAD.MOV.U32 R2, RZ, RZ, R4 ;  /* 0x000000ffff025224 */ /* 0x001fe400078e0004 */
[----:B------:R-:W-:-:S05]  /*6210*/  @P5 IMAD.MOV.U32 R3, RZ, RZ, R5 ;  /* 0x000000ffff035224 */ /* 0x000fca00078e0005 */
[----:B------:R0:W-:Y:S01]  /*6220*/  @P5 STG.E.U16 desc[UR36][R2.64+0xe0], R80 ;  /* 0x0000e05002005986 */ /* 0x0001e2000c101524 */
[C---:B------:R-:W-:Y:S02]  /*6230*/  ISETP.GT.AND P5, PT, R0.reuse, RZ, P0 ;  /* 0x000000ff0000720c */ /* 0x040fe400007a4270 */
[----:B------:R-:W-:Y:S01]  /*6240*/  ISETP.GT.AND P0, PT, R0, 0x8, P0 ;  /* 0x000000080000780c */ /* 0x000fe20000704270 */
[----:B0-----:R-:W-:Y:S02]  /*6250*/  @P4 IMAD.MOV.U32 R2, RZ, RZ, R4 ;  /* 0x000000ffff024224 */ /* 0x001fe400078e0004 */
[----:B------:R-:W-:-:S05]  /*6260*/  @P4 IMAD.MOV.U32 R3, RZ, RZ, R5 ;  /* 0x000000ffff034224 */ /* 0x000fca00078e0005 */
[----:B------:R0:W-:Y:S01]  /*6270*/  @P4 STG.E.U16 desc[UR36][R2.64+0xe2], R81 ;  /* 0x0000e25102004986 */ /* 0x0001e2000c101524 */
[C---:B------:R-:W-:Y:S02]  /*6280*/  ISETP.GT.AND P4, PT, R0.reuse, RZ, P1 ;  /* 0x000000ff0000720c */ /* 0x040fe40000f84270 */
[----:B------:R-:W-:Y:S01]  /*6290*/  ISETP.GT.AND P1, PT, R0, 0x8, P1 ;  /* 0x000000080000780c */ /* 0x000fe20000f24270 */
[----:B0-----:R-:W-:Y:S02]  /*62a0*/  @P3 IMAD.MOV.U32 R2, RZ, RZ, R6 ;  /* 0x000000ffff023224 */ /* 0x001fe400078e0006 */
[----:B------:R-:W-:-:S05]  /*62b0*/  @P3 IMAD.MOV.U32 R3, RZ, RZ, R7 ;  /* 0x000000ffff033224 */ /* 0x000fca00078e0007 */
[----:B------:R0:W-:Y:S02]  /*62c0*/  @P3 STG.E.U16 desc[UR36][R2.64+0xe0], R82 ;  /* 0x0000e05202003986 */ /* 0x0001e4000c101524 */
[----:B0-----:R-:W-:Y:S02]  /*62d0*/  @P2 IMAD.MOV.U32 R2, RZ, RZ, R6 ;  /* 0x000000ffff022224 */ /* 0x001fe400078e0006 */
[----:B------:R-:W-:-:S05]  /*62e0*/  @P2 IMAD.MOV.U32 R3, RZ, RZ, R7 ;  /* 0x000000ffff032224 */ /* 0x000fca00078e0007 */
[----:B------:R0:W-:Y:S02]  /*62f0*/  @P2 STG.E.U16 desc[UR36][R2.64+0xe2], R83 ;  /* 0x0000e25302002986 */ /* 0x0001e4000c101524 */
[----:B0-----:R-:W-:Y:S02]  /*6300*/  @P4 IMAD.MOV.U32 R2, RZ, RZ, R4 ;  /* 0x000000ffff024224 */ /* 0x001fe400078e0004 */
[----:B------:R-:W-:-:S05]  /*6310*/  @P4 IMAD.MOV.U32 R3, RZ, RZ, R5 ;  /* 0x000000ffff034224 */ /* 0x000fca00078e0005 */
[----:B------:R0:W-:Y:S04]  /*6320*/  @P4 STG.E.U16 desc[UR36][R2.64+0xf0], R84 ;  /* 0x0000f05402004986 */ /* 0x0001e8000c101524 */
[----:B------:R1:W-:Y:S01]  /*6330*/  @P5 STG.E.U16 desc[UR36][R4.64+0xf2], R85 ;  /* 0x0000f25504005986 */ /* 0x0003e2000c101524 */
[----:B0-----:R-:W-:Y:S02]  /*6340*/  @P1 IMAD.MOV.U32 R2, RZ, RZ, R6 ;  /* 0x000000ffff021224 */ /* 0x001fe400078e0006 */
[----:B------:R-:W-:-:S05]  /*6350*/  @P1 IMAD.MOV.U32 R3, RZ, RZ, R7 ;  /* 0x000000ffff031224 */ /* 0x000fca00078e0007 */
[----:B------:R1:W-:Y:S04]  /*6360*/  @P1 STG.E.U16 desc[UR36][R2.64+0xf0], R86 ;  /* 0x0000f05602001986 */ /* 0x0003e8000c101524 */
[----:B------:R1:W-:Y:S02]  /*6370*/  @P0 STG.E.U16 desc[UR36][R6.64+0xf2], R87 ;  /* 0x0000f25706000986 */ /* 0x0003e4000c101524 */
.L_x_163:
[----:B------:R-:W-:Y:S05]  /*6380*/  BSYNC B0 ;  /* 0x0000000000007941 */ /* 0x000fea0003800000 */
.L_x_37:
[----:B01----:R-:W2:Y:S01]  /*6390*/  LDL.64 R2, [R1] ;  /* 0x0000000001027983 */ /* 0x003ea20000100a00 */
[----:B------:R-:W-:Y:S01]  /*63a0*/  ULDC.64 UR4, c[0x0][0x650] ;  /* 0x0001940000047ab9 */ /* 0x000fe20000000a00 */
[----:B------:R0:W-:Y:S01]  /*63b0*/  SYNCS.ARRIVE.TRANS64.A1T0 RZ, [R98+UR47], RZ ;  /* 0x000000ff62ff79a7 */ /* 0x0001e2000810002f */
[----:B------:R-:W-:Y:S01]  /*63c0*/  PRMT R0, RZ, 0x7610, R0 ;  /* 0x00007610ff007816 */ /* 0x000fe20000000000 */
[----:B-----5:R-:W-:Y:S02]  /*63d0*/  IMAD.MOV.U32 R19, RZ, RZ, -0x1 ;  /* 0xffffffffff137424 */ /* 0x020fe400078e00ff */
[----:B------:R-:W-:Y:S01]  /*63e0*/  IMAD.MOV.U32 R22, RZ, RZ, -0x1 ;  /* 0xffffffffff167424 */ /* 0x000fe200078e00ff */
[----:B--2---:R-:W-:-:S04]  /*63f0*/  LEA R18, P0, R2, R18, 0x1 ;  /* 0x0000001202127211 */ /* 0x004fc800078008ff */
[----:B------:R-:W-:Y:S01]  /*6400*/  LEA.HI.X R17, R2, R17, R23, 0x1, P0 ;  /* 0x0000001102117211 */ /* 0x000fe200000f0c17 */
[----:B------:R-:W-:Y:S01]  /*6410*/  IMAD.MOV.U32 R2, RZ, RZ, -0x1 ;  /* 0xffffffffff027424 */ /* 0x000fe200078e00ff */
[----:B------:R-:W-:-:S04]  /*6420*/  ISETP.GE.U32.AND P0, PT, R18, UR4, PT ;  /* 0x0000000412007c0c */ /* 0x000fc8000bf06070 */
[----:B------:R-:W-:-:S13]  /*6430*/  ISETP.GE.U32.AND.EX P0, PT, R17, UR5, PT, P0 ;  /* 0x0000000511007c0c */ /* 0x000fda000bf06100 */
[----:B0-----:R-:W-:Y:S05]  /*6440*/  @P0 BRA `(.L_x_164) ;  /* 0x0000000400700947 */ /* 0x001fea0003800000 */
[----:B------:R-:W0:Y:S01]  /*6450*/  S2R R10, SR_CTAID.X ;  /* 0x00000000000a7919 */ /* 0x000e220000002500 */
[----:B------:R-:W1:Y:S01]  /*6460*/  LDC.64 R8, c[0x0][0x628] ;  /* 0x00018a00ff087b82 */ /* 0x000e620000000a00 */
[----:B------:R-:W-:Y:S01]  /*6470*/  ULDC UR4, c[0x0][0x150] ;  /* 0x0000540000047ab9 */ /* 0x000fe20000000800 */
[----:B---34-:R-:W-:Y:S01]  /*6480*/  IMAD.MOV.U32 R6, RZ, RZ, R18 ;  /* 0x000000ffff067224 */ /* 0x018fe200078e0012 */
[----:B------:R-:W2:Y:S01]  /*6490*/  S2R R20, SR_CTAID.Y ;  /* 0x0000000000147919 */ /* 0x000ea20000002600 */
[----:B------:R-:W-:-:S04]  /*64a0*/  IMAD.MOV.U32 R7, RZ, RZ, R17 ;  /* 0x000000ffff077224 */ /* 0x000fc800078e0011 */
[----:B------:R-:W3:Y:S08]  /*64b0*/  LDC R15, c[0x0][0x144] ;  /* 0x00005100ff0f7b82 */ /* 0x000ef00000000800 */
[----:B------:R-:W4:Y:S08]  /*64c0*/  LDC R0, c[0x0][0x630] ;  /* 0x00018c00ff007b82 */ /* 0x000f300000000800 */
[----:B------:R-:W2:Y:S01]  /*64d0*/  LDC.64 R12, c[0x0][0x620] ;  /* 0x00018800ff0c7b82 */ /* 0x000ea20000000a00 */
[----:B-1----:R-:W-:-:S04]  /*64e0*/  ISETP.NE.U32.AND P0, PT, R8, RZ, PT ;  /* 0x000000ff0800720c */ /* 0x002fc80003f05070 */
[----:B------:R-:W-:Y:S02]  /*64f0*/  ISETP.NE.AND.EX P0, PT, R9, RZ, PT, P0 ;  /* 0x000000ff0900720c */ /* 0x000fe40003f05300 */
[----:B0-----:R-:W-:-:S05]  /*6500*/  I2FP.F32.U32 R2, R10 ;  /* 0x0000000a00027245 */ /* 0x001fca0000201000 */
[----:B------:R-:W-:-:S04]  /*6510*/  FMUL R2, R2, UR4 ;  /* 0x0000000402027c20 */ /* 0x000fc80008400000 */
[----:B------:R0:W1:Y:S02]  /*6520*/  F2I.U32.TRUNC.NTZ R14, R2 ;  /* 0x00000002000e7305 */ /* 0x000064000020f000 */
[----:B---34-:R-:W-:Y:S05]  /*6530*/  @!P0 BRA `(.L_x_165) ;  /* 0x0000000000288947 */ /* 0x018fea0003800000 */
[----:B------:R-:W3:Y:S02]  /*6540*/  LDC R3, c[0x0][0x634] ;  /* 0x00018d00ff037b82 */ /* 0x000ee40000000800 */
[----:B---3--:R-:W-:-:S05]  /*6550*/  IADD3 R7, P0, R18, R3, RZ ;  /* 0x0000000312077210 */ /* 0x008fca0007f1e0ff */
[----:B------:R-:W-:-:S04]  /*6560*/  IMAD.X R11, RZ, RZ, R17, P0 ;  /* 0x000000ffff0b7224 */ /* 0x000fc800000e0611 */
[----:B0-----:R-:W-:-:S04]  /*6570*/  IMAD.WIDE.U32 R2, R11, R8, RZ ;  /* 0x000000080b027225 */ /* 0x001fc800078e00ff */
[----:B------:R-:W-:-:S04]  /*6580*/  IMAD.WIDE.U32 R4, P0, R7, R9, R2 ;  /* 0x0000000907047225 */ /* 0x000fc80007800002 */
[----:B------:R-:W-:-:S04]  /*6590*/  IMAD.WIDE.U32 R2, R7, R8, RZ ;  /* 0x0000000807027225 */ /* 0x000fc800078e00ff */
[----:B------:R-:W-:Y:S01]  /*65a0*/  IMAD.X R7, RZ, RZ, RZ, P0 ;  /* 0x000000ffff077224 */ /* 0x000fe200000e06ff */
[----:B------:R-:W-:Y:S01]  /*65b0*/  IADD3 RZ, P0, R3, R4, RZ ;  /* 0x0000000403ff7210 */ /* 0x000fe20007f1e0ff */
[----:B------:R-:W-:-:S04]  /*65c0*/  IMAD.MOV.U32 R6, RZ, RZ, R5 ;  /* 0x000000ffff067224 */ /* 0x000fc800078e0005 */
[----:B------:R-:W-:-:S08]  /*65d0*/  IMAD.WIDE.U32.X R6, R11, R9, R6, P0 ;  /* 0x000000090b067225 */ /* 0x000fd000000e0406 */
.L_x_165:
[----:B------:R-:W3:Y:S01]  /*65e0*/  LDC.64 R26, c[0x0][0x640] ;  /* 0x00019000ff1a7b82 */ /* 0x000ee20000000a00 */
[-C--:B------:R-:W-:Y:S01]  /*65f0*/  SHF.R.U64 R11, R6, R0.reuse, R7 ;  /* 0x00000000060b7219 */ /* 0x080fe20000001207 */
[----:B------:R-:W-:Y:S01]  /*6600*/  IMAD.MOV.U32 R19, RZ, RZ, R17 ;  /* 0x000000ffff137224 */ /* 0x000fe200078e0011 */
[----:B------:R-:W-:Y:S01]  /*6610*/  SHF.R.U32.HI R0, RZ, R0, R7 ;  /* 0x00000000ff007219 */ /* 0x000fe20000011607 */
[----:B-1----:R-:W-:Y:S01]  /*6620*/  IMAD.MOV R14, RZ, RZ, -R14 ;  /* 0x000000ffff0e7224 */ /* 0x002fe200078e0a0e */
[----:B------:R-:W-:Y:S01]  /*6630*/  IADD3 R5, P0, RZ, -R11, RZ ;  /* 0x8000000bff057210 */ /* 0x000fe20007f1e0ff */
[----:B------:R-:W-:Y:S01]  /*6640*/  ULDC UR4, c[0x0][0x154] ;  /* 0x0000550000047ab9 */ /* 0x000fe20000000800 */
[----:B------:R-:W-:Y:S01]  /*6650*/  IMAD.MOV.U32 R7, RZ, RZ, 0x1 ;  /* 0x00000001ff077424 */ /* 0x000fe200078e00ff */
[----:B------:R-:W1:Y:S01]  /*6660*/  LDC R4, c[0x0][0x618] ;  /* 0x00018600ff047b82 */ /* 0x000e620000000800 */
[----:B------:R-:W-:Y:S02]  /*6670*/  IMAD R22, R15, R14, R10 ;  /* 0x0000000e0f167224 */ /* 0x000fe400078e020a */
[----:B------:R-:W-:-:S04]  /*6680*/  IMAD.X R3, RZ, RZ, ~R0, P0 ;  /* 0x000000ffff037224 */ /* 0x000fc800000e0e00 */
[-C--:B--2---:R-:W-:Y:S01]  /*6690*/  IMAD R0, R3, R12.reuse, RZ ;  /* 0x0000000c03007224 */ /* 0x084fe200078e02ff */
[----:B------:R-:W2:Y:S01]  /*66a0*/  LDC R6, c[0x0][0x608] ;  /* 0x00018200ff067b82 */ /* 0x000ea20000000800 */
[----:B0-----:R-:W-:-:S04]  /*66b0*/  IMAD.WIDE.U32 R2, R5, R12, R18 ;  /* 0x0000000c05027225 */ /* 0x001fc800078e0012 */
[----:B------:R-:W-:Y:S01]  /*66c0*/  IMAD R5, R5, R13, R0 ;  /* 0x0000000d05057224 */ /* 0x000fe200078e0200 */
[----:B------:R-:W-:Y:S02]  /*66d0*/  I2FP.F32.U32 R0, R20 ;  /* 0x0000001400007245 */ /* 0x000fe40000201000 */
[----:B------:R-:W0:Y:S01]  /*66e0*/  LDC R24, c[0x0][0x658] ;  /* 0x00019600ff187b82 */ /* 0x000e220000000800 */
[----:B------:R-:W-:Y:S01]  /*66f0*/  IMAD.IADD R3, R3, 0x1, R5 ;  /* 0x0000000103037824 */ /* 0x000fe200078e0205 */
[----:B---3--:R-:W-:Y:S01]  /*6700*/  ISETP.NE.U32.AND P0, PT, R26, RZ, PT ;  /* 0x000000ff1a00720c */ /* 0x008fe20003f05070 */
[----:B------:R-:W-:Y:S01]  /*6710*/  FMUL R0, R0, UR4 ;  /* 0x0000000400007c20 */ /* 0x000fe20008400000 */
[----:B------:R-:W-:Y:S02]  /*6720*/  IMAD.MOV.U32 R5, RZ, RZ, -0x1 ;  /* 0xffffffffff057424 */ /* 0x000fe400078e00ff */
[----:B------:R-:W-:Y:S01]  /*6730*/  ISETP.NE.AND.EX P0, PT, R27, RZ, PT, P0 ;  /* 0x000000ff1b00720c */ /* 0x000fe20003f05300 */
[----:B------:R3:W4:Y:S01]  /*6740*/  F2I.U32.TRUNC.NTZ R12, R0 ;  /* 0x00000000000c7305 */ /* 0x000722000020f000 */
[----:B------:R-:W3:Y:S01]  /*6750*/  LDC R15, c[0x0][0x148] ;  /* 0x00005200ff0f7b82 */ /* 0x000ee20000000800 */
[----:B-1----:R-:W-:-:S02]  /*6760*/  SHF.R.U64 R10, R2, R4, R3 ;  /* 0x00000004020a7219 */ /* 0x002fc40000001203 */
[----:B------:R-:W-:-:S05]  /*6770*/  SHF.R.U32.HI R3, RZ, R4, R3 ;  /* 0x00000004ff037219 */ /* 0x000fca0000011603 */
[----:B------:R-:W1:Y:S01]  /*6780*/  LDC R14, c[0x0][0x600] ;  /* 0x00018000ff0e7b82 */ /* 0x000e620000000800 */
[-CC-:B--2---:R-:W-:Y:S02]  /*6790*/  SHF.R.U64 R8, R10, R6.reuse, R3.reuse ;  /* 0x000000060a087219 */ /* 0x184fe40000001203 */
[----:B------:R-:W-:-:S05]  /*67a0*/  SHF.R.U32.HI R3, RZ, R6, R3 ;  /* 0x00000006ff037219 */ /* 0x000fca0000011603 */
[----:B------:R-:W2:Y:S01]  /*67b0*/  LDC R21, c[0x0][0x648] ;  /* 0x00019200ff157b82 */ /* 0x000ea20000000800 */
[-CC-:B0-----:R-:W-:Y:S02]  /*67c0*/  SHF.R.U64 R13, R8, R24.reuse, R3.reuse ;  /* 0x00000018080d7219 */ /* 0x181fe40000001203 */
[-C--:B------:R-:W-:Y:S02]  /*67d0*/  SHF.L.U32 R5, R5, R24.reuse, RZ ;  /* 0x0000001805057219 */ /* 0x080fe400000006ff */
[-C--:B------:R-:W-:Y:S01]  /*67e0*/  SHF.R.U32.HI R3, RZ, R24.reuse, R3 ;  /* 0x00000018ff037219 */ /* 0x080fe20000011603 */
[----:B------:R-:W-:Y:S01]  /*67f0*/  IMAD.MOV.U32 R2, RZ, RZ, R13 ;  /* 0x000000ffff027224 */ /* 0x000fe200078e000d */
[----:B------:R-:W-:Y:S01]  /*6800*/  SHF.L.U32 R24, R7, R24, RZ ;  /* 0x0000001807187219 */ /* 0x000fe200000006ff */
[----:B------:R-:W0:Y:S01]  /*6810*/  LDC R25, c[0x0][0x638] ;  /* 0x00018e00ff197b82 */ /* 0x000e220000000800 */
[----:B------:R-:W-:-:S07]  /*6820*/  LOP3.LUT R19, RZ, R5, RZ, 0x33, !PT ;  /* 0x00000005ff137212 */ /* 0x000fce00078e33ff */
[----:B------:R-:W0:Y:S01]  /*6830*/  LDC R28, c[0x0][0x610] ;  /* 0x00018400ff1c7b82 */ /* 0x000e220000000800 */
[----:B----4-:R-:W-:Y:S05]  /*6840*/  @!P0 BRA `(.L_x_166) ;  /* 0x0000000000288947 */ /* 0x010fea0003800000 */
[----:B---3--:R-:W3:Y:S02]  /*6850*/  LDC R0, c[0x0][0x64c] ;  /* 0x00019300ff007b82 */ /* 0x008ee40000000800 */
[----:B---3--:R-:W-:-:S05]  /*6860*/  IADD3 R7, P0, R13, R0, RZ ;  /* 0x000000000d077210 */ /* 0x008fca0007f1e0ff */
        /* <DEDUP_REMOVED lines=8> */
.L_x_166:
[----:B------:R-:W4:Y:S01]  /*68f0*/  LDC R4, c[0x0][0x65c] ;  /* 0x00019700ff047b82 */ /* 0x000f220000000800 */
[----:B--23--:R-:W-:Y:S01]  /*6900*/  SHF.R.U64 R0, R2, R21, R3 ;  /* 0x0000001502007219 */ /* 0x00cfe20000001203 */
[----:B-1----:R-:W-:Y:S01]  /*6910*/  VIADD R3, R14, 0xffffffff ;  /* 0xffffffff0e037836 */ /* 0x002fe20000000000 */
[----:B------:R-:W-:Y:S01]  /*6920*/  LOP3.LUT R19, R8, R19, RZ, 0xc0, !PT ;  /* 0x0000001308137212 */ /* 0x000fe200078ec0ff */
[----:B------:R-:W-:Y:S02]  /*6930*/  IMAD.MOV R12, RZ, RZ, -R12 ;  /* 0x000000ffff0c7224 */ /* 0x000fe400078e0a0c */
[----:B------:R-:W-:Y:S01]  /*6940*/  IMAD.MOV R2, RZ, RZ, -R0 ;  /* 0x000000ffff027224 */ /* 0x000fe200078e0a00 */
[----:B------:R-:W-:Y:S01]  /*6950*/  LOP3.LUT R3, R10, R3, RZ, 0xc0, !PT ;  /* 0x000000030a037212 */ /* 0x000fe200078ec0ff */
[----:B------:R-:W-:Y:S02]  /*6960*/  IMAD R19, R24, R0, R19 ;  /* 0x0000000018137224 */ /* 0x000fe400078e0213 */
[----:B0-----:R-:W-:-:S04]  /*6970*/  IMAD R0, R2, R25, R13 ;  /* 0x0000001902007224 */ /* 0x001fc800078e020d */
[----:B------:R-:W-:Y:S01]  /*6980*/  IMAD R2, R0, R14, R3 ;  /* 0x0000000e00027224 */ /* 0x000fe200078e0203 */
[----:B----4-:R-:W-:Y:S01]  /*6990*/  ISETP.NE.AND P0, PT, R4, 0x1, PT ;  /* 0x000000010400780c */ /* 0x010fe20003f05270 */
[----:B------:R-:W-:-:S05]  /*69a0*/  IMAD.MOV.U32 R4, RZ, RZ, 0x1 ;  /* 0x00000001ff047424 */ /* 0x000fca00078e00ff */
[----:B------:R-:W-:-:S07]  /*69b0*/  PRMT R0, R4, 0x7610, R0 ;  /* 0x0000761004007816 */ /* 0x000fce0000000000 */
[----:B------:R-:W-:-:S04]  /*69c0*/  @P0 IMAD R22, R15, R12, R20 ;  /* 0x0000000c0f160224 */ /* 0x000fc800078e0214 */
[----:B------:R-:W-:-:S05]  /*69d0*/  IMAD R19, R19, R28, R22 ;  /* 0x0000001c13137224 */ /* 0x000fca00078e0216 */
[----:B------:R-:W-:Y:S02]  /*69e0*/  SEL R22, R2, R19, !P0 ;  /* 0x0000001302167207 */ /* 0x000fe40004000000 */
[----:B------:R-:W-:Y:S01]  /*69f0*/  SEL R19, R19, R2, !P0 ;  /* 0x0000000213137207 */ /* 0x000fe20004000000 */
[----:B------:R-:W-:-:S07]  /*6a00*/  IMAD.MOV.U32 R2, RZ, RZ, R11 ;  /* 0x000000ffff027224 */ /* 0x000fce00078e000b */
.L_x_164:
[----:B------:R-:W-:Y:S02]  /*6a10*/  LOP3.LUT P0, RZ, R0, 0xff, RZ, 0xc0, !PT ;  /* 0x000000ff00ff7812 */ /* 0x000fe4000780c0ff */
[----:B------:R-:W-:-:S11]  /*6a20*/  LOP3.LUT R103, R103, 0x1, RZ, 0x3c, !PT ;  /* 0x0000000167677812 */ /* 0x000fd600078e3cff */
[----:B------:R-:W-:Y:S05]  /*6a30*/  @P0 BRA `(.L_x_167) ;  /* 0xffffffac00b00947 */ /* 0x000fea000383ffff */
[----:B------:R-:W-:Y:S05]  /*6a40*/  EXIT ;  /* 0x000000000000794d */ /* 0x000fea0003800000 */
.L_x_18:
[----:B------:R-:W-:-:S08]  /*6a50*/  ISETP.NE.AND P0, PT, R5, RZ, PT ;  /* 0x000000ff0500720c */ /* 0x000fd00003f05270 */
[----:B0-----:R-:W0:-:S00]  /*6a60*/  USETMAXREG.DEALLOC.CTAPOOL 0x28 ;  /* 0x00000028000079c8 */ /* 0x001e0000080e0500 */
[----:B------:R-:W-:Y:S05]  /*6a70*/  @P0 EXIT ;  /* 0x000000000000094d */ /* 0x000fea0003800000 */
[----:B0-----:R-:W-:Y:S01]  /*6a80*/  LOP3.LUT P0, RZ, R8, 0xff, RZ, 0xc0, !PT ;  /* 0x000000ff08ff7812 */ /* 0x001fe2000780c0ff */
[----:B------:R-:W-:Y:S02]  /*6a90*/  IMAD.MOV.U32 R0, RZ, RZ, 0x1 ;  /* 0x00000001ff007424 */ /* 0x000fe400078e00ff */
[----:B------:R-:W-:-:S10]  /*6aa0*/  IMAD.MOV.U32 R7, RZ, RZ, RZ ;  /* 0x000000ffff077224 */ /* 0x000fd400078e00ff */
[----:B------:R-:W-:Y:S05]  /*6ab0*/  @!P0 BRA `(.L_x_168) ;  /* 0x0000000c00388947 */ /* 0x000fea0003800000 */
[----:B------:R-:W0:Y:S01]  /*6ac0*/  S2R R9, SR_CgaCtaId ;  /* 0x0000000000097919 */ /* 0x000e220000008800 */
[----:B------:R-:W-:Y:S01]  /*6ad0*/  LOP3.LUT P0, RZ, R4, 0x1f, RZ, 0xc0, !PT ;  /* 0x0000001f04ff7812 */ /* 0x000fe2000780c0ff */
[----:B------:R-:W-:Y:S01]  /*6ae0*/  ULDC UR5, c[0x0][0x658] ;  /* 0x0001960000057ab9 */ /* 0x000fe20000000800 */
[----:B------:R-:W-:Y:S01]  /*6af0*/  UMOV UR6, 0xffffffff ;  /* 0xffffffff00067882 */ /* 0x000fe20000000000 */
[----:B------:R-:W-:Y:S01]  /*6b00*/  BSSY B0, `(.L_x_168) ;  /* 0x00000c9000007945 */ /* 0x000fe20003800000 */
[----:B------:R-:W-:Y:S01]  /*6b10*/  USHF.L.U32 UR6, UR6, UR5, URZ ;  /* 0x0000000506067299 */ /* 0x000fe2000800063f */
[C---:B------:R-:W-:Y:S01]  /*6b20*/  ISETP.NE.AND P2, PT, R3.reuse, RZ, PT ;  /* 0x000000ff0300720c */ /* 0x040fe20003f45270 */
[----:B------:R-:W-:Y:S01]  /*6b30*/  IMAD.MOV.U32 R8, RZ, RZ, 0x1 ;  /* 0x00000001ff087424 */ /* 0x000fe200078e00ff */
[----:B------:R-:W-:Y:S01]  /*6b40*/  ISETP.NE.OR P0, PT, R3, RZ, !P0 ;  /* 0x000000ff0300720c */ /* 0x000fe20004705670 */
[----:B------:R-:W-:Y:S01]  /*6b50*/  IMAD.MOV.U32 R0, RZ, RZ, 0x1 ;  /* 0x00000001ff007424 */ /* 0x000fe200078e00ff */
[----:B------:R-:W-:Y:S01]  /*6b60*/  LOP3.LUT R6, R16, 0x2, RZ, 0xfc, !PT ;  /* 0x0000000210067812 */ /* 0x000fe200078efcff */
[----:B------:R-:W-:Y:S01]  /*6b70*/  IMAD.MOV.U32 R7, RZ, RZ, RZ ;  /* 0x000000ffff077224 */ /* 0x000fe200078e00ff */
[----:B------:R-:W-:Y:S01]  /*6b80*/  ULDC UR4, c[0x0][0x600] ;  /* 0x0001800000047ab9 */ /* 0x000fe20000000800 */
[----:B------:R-:W-:Y:S01]  /*6b90*/  UMOV UR7, 0x1 ;  /* 0x0000000100077882 */ /* 0x000fe20000000000 */
[----:B------:R-:W-:-:S02]  /*6ba0*/  UIADD3 UR19, UR40, 0x1, URZ ;  /* 0x0000000128137890 */ /* 0x000fc4000fffe03f */
[----:B------:R-:W-:Y:S02]  /*6bb0*/  UIADD3 UR15, UR4, -0x1, URZ ;  /* 0xffffffff040f7890 */ /* 0x000fe4000fffe03f */
[----:B------:R-:W-:Y:S02]  /*6bc0*/  USHF.L.U32 UR17, UR7, UR5, URZ ;  /* 0x0000000507117299 */ /* 0x000fe4000800063f */
[----:B------:R-:W-:Y:S01]  /*6bd0*/  ULOP3.LUT UR16, URZ, UR6, URZ, 0x33, !UPT ;  /* 0x000000063f107292 */ /* 0x000fe2000f8e333f */
[----:B------:R-:W-:Y:S01]  /*6be0*/  ULDC.64 UR20, c[0x0][0x198] ;  /* 0x0000660000147ab9 */ /* 0x000fe20000000a00 */
[C---:B0-----:R-:W-:Y:S02]  /*6bf0*/  IMAD.SHL.U32 R10, R9.reuse, 0x10, RZ ;  /* 0x00000010090a7824 */ /* 0x041fe400078e00ff */
[----:B------:R-:W-:-:S03]  /*6c00*/  IMAD.SHL.U32 R9, R9, 0x200, RZ ;  /* 0x0000020009097824 */ /* 0x000fc600078e00ff */
[----:B------:R-:W-:-:S07]  /*6c10*/  LOP3.LUT R10, R10, 0x70, RZ, 0xc0, !PT ;  /* 0x000000700a0a7812 */ /* 0x000fce00078ec0ff */
.L_x_180:
[----:B------:R-:W-:-:S03]  /*6c20*/  UMOV UR4, 0xffffffff ;  /* 0xffffffff00047882 */ /* 0x000fc60000000000 */
[----:B------:R-:W-:Y:S05]  /*6c30*/  BRA.DIV UR4, `(.L_x_169) ;  /* 0x0000001604e47947 */ /* 0x000fea000b800000 */
[----:B------:R-:W-:-:S13]  /*6c40*/  ELECT P6, URZ, PT ;  /* 0x00000000003f782f */ /* 0x000fda00038c0000 */
.L_x_207:
[----:B------:R-:W0:Y:S01]  /*6c50*/  LDC R3, c[0x0][0x28c] ;  /* 0x0000a300ff037b82 */ /* 0x000e220000000800 */
[----:B------:R-:W-:Y:S01]  /*6c60*/  BSSY B1, `(.L_x_170) ;  /* 0x0000039000017945 */ /* 0x000fe20003800000 */
[----:B0-----:R-:W-:-:S13]  /*6c70*/  ISETP.LT.OR P6, PT, R3, 0x1, !P6 ;  /* 0x000000010300780c */ /* 0x001fda00077c1670 */
[----:B------:R-:W-:Y:S05]  /*6c80*/  @P6 BRA `(.L_x_171) ;  /* 0x0000000000d86947 */ /* 0x000fea0003800000 */
[----:B------:R-:W-:Y:S02]  /*6c90*/  IMAD.SHL.U32 R19, R19, 0x40, RZ ;  /* 0x0000004013137824 */ /* 0x000fe400078e00ff */
[----:B------:R-:W-:Y:S02]  /*6ca0*/  IMAD R22, R22, 0x80, R10 ;  /* 0x0000008016167824 */ /* 0x000fe400078e020a */
[----:B------:R-:W-:Y:S02]  /*6cb0*/  IMAD.MOV.U32 R15, RZ, RZ, RZ ;  /* 0x000000ffff0f7224 */ /* 0x000fe400078e00ff */
[----:B------:R-:W-:Y:S02]  /*6cc0*/  IMAD.U32 R20, RZ, RZ, UR19 ;  /* 0x00000013ff147e24 */ /* 0x000fe4000f8e00ff */
[----:B------:R-:W-:Y:S02]  /*6cd0*/  IMAD.MOV.U32 R3, RZ, RZ, R0 ;  /* 0x000000ffff037224 */ /* 0x000fe400078e0000 */
[----:B------:R-:W-:-:S07]  /*6ce0*/  IMAD.MOV.U32 R4, RZ, RZ, R7 ;  /* 0x000000ffff047224 */ /* 0x000fce00078e0007 */
.L_x_175:
[----:B------:R-:W0:Y:S01]  /*6cf0*/  S2R R12, SR_CgaCtaId ;  /* 0x00000000000c7919 */ /* 0x000e220000008800 */
[----:B------:R-:W-:Y:S01]  /*6d00*/  MOV R5, 0x400 ;  /* 0x0000040000057802 */ /* 0x000fe20000000f00 */
[----:B------:R-:W1:Y:S03]  /*6d10*/  @!P2 LDC R11, c[0x0][0x500] ;  /* 0x00014000ff0bab82 */ /* 0x000e660000000800 */
[----:B0-----:R-:W-:Y:S02]  /*6d20*/  LEA R13, R12, R5, 0x18 ;  /* 0x000000050c0d7211 */ /* 0x001fe400078ec0ff */
[----:B------:R-:W-:-:S03]  /*6d30*/  SHF.L.U32 R5, R3, 0x1f, RZ ;  /* 0x0000001f03057819 */ /* 0x000fc600000006ff */
[----:B------:R-:W-:-:S04]  /*6d40*/  IMAD R14, R4, 0x8, R13 ;  /* 0x00000008040e7824 */ /* 0x000fc800078e020d */
[----:B------:R-:W0:Y:S02]  /*6d50*/  SYNCS.PHASECHK.TRANS64.TRYWAIT P1, [R14+URZ+0x90], R5 ;  /* 0x000090050e0075a7 */ /* 0x000e24000802017f */
[----:B01----:R-:W-:Y:S05]  /*6d60*/  @!P1 BRA `(.L_x_172) ;  /* 0x0000001400b89947 */ /* 0x003fea0003800000 */
.L_x_208:
[----:B0-----:R-:W-:Y:S01]  /*6d70*/  PRMT R5, R6, 0x9910, RZ ;  /* 0x0000991006057816 */ /* 0x001fe200000000ff */
[----:B------:R0:W-:Y:S03]  /*6d80*/  @!P2 SYNCS.ARRIVE.TRANS64 RZ, [R14+URZ], R11 ;  /* 0x0000000b0effa9a7 */ /* 0x0001e6000800003f */
[----:B------:R-:W-:-:S13]  /*6d90*/  ISETP.NE.AND P1, PT, R5, 0x2, PT ;  /* 0x000000020500780c */ /* 0x000fda0003f25270 */
[----:B0-----:R-:W-:Y:S05]  /*6da0*/  @P1 BRA `(.L_x_173) ;  /* 0x0000000000041947 */ /* 0x001fea0003800000 */
[----:B------:R-:W-:Y:S01]  /*6db0*/  BPT.TRAP 0x1 ;  /* 0x000000040000795c */ /* 0x000fe20000300000 */
.L_x_173:
[----:B------:R-:W-:Y:S05]  /*6dc0*/  @P0 BRA `(.L_x_174) ;  /* 0x0000000000040947 */ /* 0x000fea0003800000 */
[----:B------:R-:W-:Y:S01]  /*6dd0*/  BPT.TRAP 0x1 ;  /* 0x000000040000795c */ /* 0x000fe20000300000 */
.L_x_174:
[----:B------:R-:W-:Y:S01]  /*6de0*/  IMAD.SHL.U32 R12, R4, 0x1000, RZ ;  /* 0x00001000040c7824 */ /* 0x000fe200078e00ff */
[----:B------:R-:W-:Y:S01]  /*6df0*/  R2UR UR9, R14 ;  /* 0x000000000e0972ca */ /* 0x000fe200000e0000 */
[----:B------:R-:W-:Y:S01]  /*6e00*/  VIADD R20, R20, 0xffffffff ;  /* 0xffffffff14147836 */ /* 0x000fe20000000000 */
[----:B------:R-:W-:Y:S01]  /*6e10*/  R2UR UR11, R19 ;  /* 0x00000000130b72ca */ /* 0x000fe200000e0000 */
[----:B------:R-:W-:Y:S01]  /*6e20*/  UIADD3 UR4, UP0, UR20, 0xf0, URZ ;  /* 0x000000f014047890 */ /* 0x000fe2000ff1e03f */
[----:B------:R-:W-:Y:S01]  /*6e30*/  LOP3.LUT R5, R12, 0xe00, R9, 0xf8, !PT ;  /* 0x00000e000c057812 */ /* 0x000fe200078ef809 */
[----:B------:R-:W-:Y:S01]  /*6e40*/  UIADD3 UR22, UP1, UR20, 0x1f0, URZ ;  /* 0x000001f014167890 */ /* 0x000fe2000ff3e03f */
[----:B------:R-:W-:Y:S01]  /*6e50*/  IADD3 R12, R13, 0x200, R12 ;  /* 0x000002000d0c7810 */ /* 0x000fe20007ffe00c */
[----:B------:R-:W-:Y:S01]  /*6e60*/  UIADD3.X UR5, URZ, UR21, URZ, UP0, !UPT ;  /* 0x000000153f057290 */ /* 0x000fe200087fe43f */
[----:B------:R-:W-:Y:S01]  /*6e70*/  R2UR UR10, R15 ;  /* 0x000000000f0a72ca */ /* 0x000fe200000e0000 */
[----:B------:R-:W-:Y:S01]  /*6e80*/  IMAD R5, R5, 0x2, R13 ;  /* 0x0000000205057824 */ /* 0x000fe200078e020d */
[----:B------:R-:W-:Y:S01]  /*6e90*/  R2UR UR13, R12 ;  /* 0x000000000c0d72ca */ /* 0x000fe200000e0000 */
[----:B------:R-:W-:Y:S01]  /*6ea0*/  VIADD R4, R4, 0x1 ;  /* 0x0000000104047836 */ /* 0x000fe20000000000 */
[----:B------:R-:W-:Y:S01]  /*6eb0*/  R2UR UR12, R2 ;  /* 0x00000000020c72ca */ /* 0x000fe200000e0000 */
[----:B------:R-:W-:Y:S01]  /*6ec0*/  UIADD3.X UR23, URZ, UR21, URZ, UP1, !UPT ;  /* 0x000000153f177290 */ /* 0x000fe20008ffe43f */
[----:B------:R-:W-:Y:S01]  /*6ed0*/  R2UR UR8, R5 ;  /* 0x00000000050872ca */ /* 0x000fe200000e0000 */
[----:B------:R-:W-:Y:S01]  /*6ee0*/  UMOV UR6, 0x0 ;  /* 0x0000000000067882 */ /* 0x000fe20000000000 */
[----:B------:R-:W-:Y:S01]  /*6ef0*/  R2UR UR18, R22 ;  /* 0x00000000161272ca */ /* 0x000fe200000e0000 */
[----:B------:R-:W-:Y:S01]  /*6f00*/  UMOV UR7, 0x10000000 ;  /* 0x1000000000077882 */ /* 0x000fe20000000000 */
[----:B------:R-:W-:Y:S01]  /*6f10*/  ISETP.GT.AND P3, PT, R20, 0x1, PT ;  /* 0x000000011400780c */ /* 0x000fe20003f64270 */
[----:B------:R-:W-:Y:S01]  /*6f20*/  UMOV UR24, 0xff0000 ;  /* 0x00ff000000187882 */ /* 0x000fe20000000000 */
[----:B------:R-:W-:Y:S01]  /*6f30*/  ISETP.NE.AND P1, PT, R4, 0x12, PT ;  /* 0x000000120400780c */ /* 0x000fe20003f25270 */
[----:B------:R-:W-:-:S03]  /*6f40*/  VIADD R15, R15, 0x20 ;  /* 0x000000200f0f7836 */ /* 0x000fc60000000000 */
[----:B------:R-:W-:Y:S02]  /*6f50*/  SEL R12, RZ, 0x1, P1 ;  /* 0x00000001ff0c7807 */ /* 0x000fe40000800000 */
[----:B------:R-:W-:Y:S01]  /*6f60*/  SEL R4, R4, RZ, P1 ;  /* 0x000000ff04047207 */ /* 0x000fe20000800000 */
[----:B------:R-:W-:Y:S01]  /*6f70*/  UIADD3 UR14, UR8, 0x12200, URZ ;  /* 0x00012200080e7890 */ /* 0x000fe2000fffe03f */
[----:B------:R-:W-:Y:S02]  /*6f80*/  LOP3.LUT R3, R3, R12, RZ, 0x3c, !PT ;  /* 0x0000000c03037212 */ /* 0x000fe400078e3cff */
[----:B------:R-:W-:Y:S02]  /*6f90*/  UMOV UR8, UR13 ;  /* 0x0000000d00087c82 */ /* 0x000fe40008000000 */
[----:B------:R0:W-:Y:S02]  /*6fa0*/  UTMALDG.3D [UR8], [UR4], desc[UR6] ;  /* 0x00000608040075b4 */ /* 0x0001e40008011000 */
[----:B0-----:R-:W-:Y:S01]  /*6fb0*/  UMOV UR8, UR14 ;  /* 0x0000000e00087c82 */ /* 0x001fe20008000000 */
[----:B------:R-:W-:-:S02]  /*6fc0*/  UMOV UR11, UR18 ;  /* 0x00000012000b7c82 */ /* 0x000fc40008000000 */
[----:B------:R0:W-:Y:S02]  /*6fd0*/  UTMALDG.3D.MULTICAST [UR8], [UR22], UR24, desc[UR6] ;  /* 0x00000608160073b4 */ /* 0x0001e40008011818 */
[----:B0-----:R-:W-:Y:S05]  /*6fe0*/  @P3 BRA `(.L_x_175) ;  /* 0xfffffffc00403947 */ /* 0x001fea000383ffff */
.L_x_171:
[----:B------:R-:W-:Y:S05]  /*6ff0*/  BSYNC B1 ;  /* 0x0000000000017941 */ /* 0x000fea0003800000 */
.L_x_170:
[----:B------:R-:W2:Y:S01]  /*7000*/  LDL.64 R12, [R1] ;  /* 0x00000000010c7983 */ /* 0x000ea20000100a00 */
[----:B------:R-:W-:Y:S01]  /*7010*/  LOP3.LUT P4, RZ, R8, 0xff, RZ, 0xc0, !PT ;  /* 0x000000ff08ff7812 */ /* 0x000fe2000788c0ff */
[----:B------:R-:W-:Y:S01]  /*7020*/  VIADD R4, R7, UR40 ;  /* 0x0000002807047c36 */ /* 0x000fe20008000000 */
[----:B------:R-:W-:Y:S01]  /*7030*/  ULDC.64 UR4, c[0x0][0x650] ;  /* 0x0001940000047ab9 */ /* 0x000fe20000000a00 */
[----:B------:R-:W-:Y:S01]  /*7040*/  IMAD.U32 R7, RZ, RZ, UR40 ;  /* 0x00000028ff077e24 */ /* 0x000fe2000f8e00ff */
[----:B------:R-:W-:Y:S01]  /*7050*/  UISETP.GE.U32.AND UP0, UPT, UR40, 0x12, UPT ;  /* 0x000000122800788c */ /* 0x000fe2000bf06070 */
[----:B------:R-:W-:Y:S01]  /*7060*/  BSSY B1, `(.L_x_176) ;  /* 0x0000070000017945 */ /* 0x000fe20003800000 */
[----:B------:R-:W-:Y:S01]  /*7070*/  ISETP.GT.U32.AND P1, PT, R4, 0x11, PT ;  /* 0x000000110400780c */ /* 0x000fe20003f24070 */
[----:B------:R-:W-:Y:S01]  /*7080*/  IMAD.MOV.U32 R19, RZ, RZ, -0x1 ;  /* 0xffffffffff137424 */ /* 0x000fe200078e00ff */
[----:B------:R-:W-:Y:S01]  /*7090*/  PRMT R8, RZ, 0x7610, R8 ;  /* 0x00007610ff087816 */ /* 0x000fe20000000008 */
[----:B------:R-:W-:Y:S01]  /*70a0*/  IMAD.MOV.U32 R22, RZ, RZ, -0x1 ;  /* 0xffffffffff167424 */ /* 0x000fe200078e00ff */
[----:B------:R-:W-:-:S02]  /*70b0*/  ISETP.LT.U32.AND P1, PT, R7, 0x12, P1 ;  /* 0x000000120700780c */ /* 0x000fc40000f21070 */
[----:B------:R-:W-:Y:S01]  /*70c0*/  PLOP3.LUT P3, PT, PT, PT, UP0, 0x80, 0x0 ;  /* 0x000000000000781c */ /* 0x000fe20003f6f008 */
[----:B------:R-:W0:Y:S01]  /*70d0*/  @P4 S2R R3, SR_CgaCtaId ;  /* 0x0000000000034919 */ /* 0x000e220000008800 */
[----:B------:R-:W-:-:S04]  /*70e0*/  @P4 MOV R2, 0x400 ;  /* 0x0000040000024802 */ /* 0x000fc80000000f00 */
[----:B0-----:R-:W-:Y:S01]  /*70f0*/  @P4 LEA R5, R3, R2, 0x18 ;  /* 0x0000000203054211 */ /* 0x001fe200078ec0ff */
[----:B------:R-:W-:-:S03]  /*7100*/  IMAD.WIDE.U32 R2, R4, 0x38e38e39, RZ ;  /* 0x38e38e3904027825 */ /* 0x000fc600078e00ff */
[----:B------:R0:W-:Y:S01]  /*7110*/  @P4 SYNCS.ARRIVE.TRANS64.A1T0 RZ, [R5+URZ+0x158], RZ ;  /* 0x000158ff05ff49a7 */ /* 0x0001e2000810003f */
[----:B------:R-:W-:Y:S01]  /*7120*/  IMAD.MOV.U32 R2, RZ, RZ, -0x1 ;  /* 0xffffffffff027424 */ /* 0x000fe200078e00ff */
[----:B0-----:R-:W-:Y:S02]  /*7130*/  SHF.R.U32.HI R5, RZ, 0x2, R3 ;  /* 0x00000002ff057819 */ /* 0x001fe40000011603 */
[----:B------:R-:W-:-:S03]  /*7140*/  SEL R3, RZ, 0x1, !P1 ;  /* 0x00000001ff037807 */ /* 0x000fc60004800000 */
[----:B------:R-:W-:Y:S01]  /*7150*/  IMAD R7, R5, -0x12, R4 ;  /* 0xffffffee05077824 */ /* 0x000fe200078e0204 */
[----:B------:R-:W-:Y:S02]  /*7160*/  LOP3.LUT R0, R0, R3, RZ, 0x3c, !PT ;  /* 0x0000000300007212 */ /* 0x000fe400078e3cff */
[----:B------:R-:W-:Y:S02]  /*7170*/  PRMT R3, RZ, 0x7610, R3 ;  /* 0x00007610ff037816 */ /* 0x000fe40000000003 */
[----:B------:R-:W-:Y:S02]  /*7180*/  @P3 LOP3.LUT R0, R0, 0x1, R5, 0x78, !PT ;  /* 0x0000000100003812 */ /* 0x000fe400078e7805 */
[----:B--2---:R-:W-:-:S04]  /*7190*/  IADD3 R18, P4, R18, R12, RZ ;  /* 0x0000000c12127210 */ /* 0x004fc80007f9e0ff */
[----:B------:R-:W-:Y:S01]  /*71a0*/  ISETP.GE.U32.AND P1, PT, R18, UR4, PT ;  /* 0x0000000412007c0c */ /* 0x000fe2000bf26070 */
[----:B------:R-:W-:-:S05]  /*71b0*/  IMAD.X R17, R17, 0x1, R23, P4 ;  /* 0x0000000111117824 */ /* 0x000fca00020e0617 */
[----:B------:R-:W-:-:S13]  /*71c0*/  ISETP.GE.U32.AND.EX P1, PT, R17, UR5, PT, P1 ;  /* 0x0000000511007c0c */ /* 0x000fda000bf26110 */
[----:B------:R-:W-:Y:S05]  /*71d0*/  @P1 BRA `(.L_x_177) ;  /* 0x0000000400601947 */ /* 0x000fea0003800000 */
[----:B------:R-:W0:Y:S01]  /*71e0*/  S2R R12, SR_CTAID.X ;  /* 0x00000000000c7919 */ /* 0x000e220000002500 */
[----:B------:R-:W-:Y:S01]  /*71f0*/  ULDC.64 UR4, c[0x0][0x628] ;  /* 0x00018a0000047ab9 */ /* 0x000fe20000000a00 */
[----:B------:R-:W-:Y:S01]  /*7200*/  ULDC UR7, c[0x0][0x630] ;  /* 0x00018c0000077ab9 */ /* 0x000fe20000000800 */
[----:B------:R-:W-:Y:S01]  /*7210*/  ISETP.NE.U32.AND P1, PT, RZ, UR4, PT ;  /* 0x00000004ff007c0c */ /* 0x000fe2000bf25070 */
[----:B------:R-:W1:Y:S01]  /*7220*/  S2R R13, SR_CTAID.Y ;  /* 0x00000000000d7919 */ /* 0x000e620000002600 */
[----:B------:R-:W-:Y:S01]  /*7230*/  ULDC UR8, c[0x0][0x150] ;  /* 0x0000540000087ab9 */ /* 0x000fe20000000800 */
[----:B------:R-:W-:Y:S01]  /*7240*/  IMAD.MOV.U32 R2, RZ, RZ, R18 ;  /* 0x000000ffff027224 */ /* 0x000fe200078e0012 */
[----:B------:R-:W-:Y:S01]  /*7250*/  ISETP.NE.AND.EX P1, PT, RZ, UR5, PT, P1 ;  /* 0x00000005ff007c0c */ /* 0x000fe2000bf25310 */
[----:B------:R-:W-:Y:S01]  /*7260*/  IMAD.MOV.U32 R3, RZ, RZ, R17 ;  /* 0x000000ffff037224 */ /* 0x000fe200078e0011 */
[----:B0-----:R-:W-:-:S11]  /*7270*/  I2FP.F32.U32 R14, R12 ;  /* 0x0000000c000e7245 */ /* 0x001fd60000201000 */
[----:B------:R-:W-:Y:S05]  /*7280*/  @!P1 BRA `(.L_x_178) ;  /* 0x0000000000289947 */ /* 0x000fea0003800000 */
[----:B------:R-:W-:Y:S02]  /*7290*/  ULDC UR6, c[0x0][0x634] ;  /* 0x00018d0000067ab9 */ /* 0x000fe40000000800 */
[----:B------:R-:W-:-:S05]  /*72a0*/  IADD3 R3, P1, R18, UR6, RZ ;  /* 0x0000000612037c10 */ /* 0x000fca000ff3e0ff */
[----:B------:R-:W-:-:S04]  /*72b0*/  IMAD.X R11, RZ, RZ, R17, P1 ;  /* 0x000000ffff0b7224 */ /* 0x000fc800008e0611 */
[----:B------:R-:W-:-:S04]  /*72c0*/  IMAD.WIDE.U32 R4, R11, UR4, RZ ;  /* 0x000000040b047c25 */ /* 0x000fc8000f8e00ff */
[----:B------:R-:W-:-:S04]  /*72d0*/  IMAD.WIDE.U32 R4, P1, R3, UR5, R4 ;  /* 0x0000000503047c25 */ /* 0x000fc8000f820004 */
[----:B------:R-:W-:-:S04]  /*72e0*/  IMAD.WIDE.U32 R2, R3, UR4, RZ ;  /* 0x0000000403027c25 */ /* 0x000fc8000f8e00ff */
[----:B------:R-:W-:Y:S01]  /*72f0*/  IMAD.MOV.U32 R2, RZ, RZ, R5 ;  /* 0x000000ffff027224 */ /* 0x000fe200078e0005 */
[----:B------:R-:W-:Y:S01]  /*7300*/  IADD3 RZ, P3, R3, R4, RZ ;  /* 0x0000000403ff7210 */ /* 0x000fe20007f7e0ff */
[----:B------:R-:W-:-:S04]  /*7310*/  IMAD.X R3, RZ, RZ, RZ, P1 ;  /* 0x000000ffff037224 */ /* 0x000fc800008e06ff */
[----:B------:R-:W-:-:S08]  /*7320*/  IMAD.WIDE.U32.X R2, R11, UR5, R2, P3 ;  /* 0x000000050b027c25 */ /* 0x000fd000098e0402 */
.L_x_178:
[----:B------:R-:W0:Y:S01]  /*7330*/  LDC R21, c[0x0][0x65c] ;  /* 0x00019700ff157b82 */ /* 0x000e220000000800 */
[--C-:B------:R-:W-:Y:S01]  /*7340*/  SHF.R.U64 R11, R2, UR7, R3.reuse ;  /* 0x00000007020b7c19 */ /* 0x100fe20008001203 */
[----:B------:R-:W-:Y:S01]  /*7350*/  FMUL R14, R14, UR8 ;  /* 0x000000080e0e7c20 */ /* 0x000fe20008400000 */
[----:B------:R-:W-:Y:S01]  /*7360*/  SHF.R.U32.HI R2, RZ, UR7, R3 ;  /* 0x00000007ff027c19 */ /* 0x000fe20008011603 */
[----:B------:R-:W-:Y:S01]  /*7370*/  ULDC UR6, c[0x0][0x154] ;  /* 0x0000550000067ab9 */ /* 0x000fe20000000800 */
[----:B------:R-:W-:Y:S01]  /*7380*/  IADD3 R15, P1, RZ, -R11, RZ ;  /* 0x8000000bff0f7210 */ /* 0x000fe20007f3e0ff */
[----:B------:R-:W-:Y:S01]  /*7390*/  ULDC.64 UR4, c[0x0][0x620] ;  /* 0x0001880000047ab9 */ /* 0x000fe20000000a00 */
[----:B-1----:R-:W-:Y:S01]  /*73a0*/  I2FP.F32.U32 R3, R13 ;  /* 0x0000000d00037245 */ /* 0x002fe20000201000 */
[----:B------:R-:W1:Y:S01]  /*73b0*/  LDC R19, c[0x0][0x144] ;  /* 0x00005100ff137b82 */ /* 0x000e620000000800 */
[----:B------:R-:W2:Y:S01]  /*73c0*/  F2I.U32.TRUNC.NTZ R14, R14 ;  /* 0x0000000e000e7305 */ /* 0x000ea2000020f000 */
[----:B------:R-:W-:-:S02]  /*73d0*/  IMAD.X R2, RZ, RZ, ~R2, P1 ;  /* 0x000000ffff027224 */ /* 0x000fc400008e0e02 */
[----:B------:R-:W-:Y:S01]  /*73e0*/  FMUL R4, R3, UR6 ;  /* 0x0000000603047c20 */ /* 0x000fe20008400000 */
[----:B------:R-:W-:Y:S01]  /*73f0*/  IMAD.MOV.U32 R3, RZ, RZ, R17 ;  /* 0x000000ffff037224 */ /* 0x000fe200078e0011 */
[----:B------:R-:W-:Y:S01]  /*7400*/  ULDC.64 UR6, c[0x0][0x640] ;  /* 0x0001900000067ab9 */ /* 0x000fe20000000a00 */
[----:B------:R-:W-:Y:S01]  /*7410*/  IMAD R2, R2, UR4, RZ ;  /* 0x0000000402027c24 */ /* 0x000fe2000f8e02ff */
[----:B------:R-:W3:Y:S01]  /*7420*/  LDC R20, c[0x0][0x148] ;  /* 0x00005200ff147b82 */ /* 0x000ee20000000800 */
[----:B------:R-:W-:Y:S01]  /*7430*/  ISETP.NE.U32.AND P1, PT, RZ, UR6, PT ;  /* 0x00000006ff007c0c */ /* 0x000fe2000bf25070 */
[----:B------:R-:W4:Y:S01]  /*7440*/  F2I.U32.TRUNC.NTZ R4, R4 ;  /* 0x0000000400047305 */ /* 0x000f22000020f000 */
[----:B------:R-:W-:Y:S02]  /*7450*/  IMAD R5, R15, UR5, R2 ;  /* 0x000000050f057c24 */ /* 0x000fe4000f8e0202 */
[----:B------:R-:W-:Y:S01]  /*7460*/  IMAD.MOV.U32 R2, RZ, RZ, R18 ;  /* 0x000000ffff027224 */ /* 0x000fe200078e0012 */
[----:B------:R-:W-:-:S02]  /*7470*/  ISETP.NE.AND.EX P1, PT, RZ, UR7, PT, P1 ;  /* 0x00000007ff007c0c */ /* 0x000fc4000bf25310 */
[----:B0-----:R-:W-:Y:S01]  /*7480*/  ISETP.NE.AND P4, PT, R21, 0x1, PT ;  /* 0x000000011500780c */ /* 0x001fe20003f85270 */
[----:B------:R-:W-:Y:S01]  /*7490*/  IMAD.WIDE.U32 R2, R15, UR4, R2 ;  /* 0x000000040f027c25 */ /* 0x000fe2000f8e0002 */
[----:B------:R-:W-:-:S03]  /*74a0*/  ULDC UR4, c[0x0][0x618] ;  /* 0x0001860000047ab9 */ /* 0x000fc60000000800 */
[----:B--2---:R-:W-:Y:S02]  /*74b0*/  IMAD.MOV R14, RZ, RZ, -R14 ;  /* 0x000000ffff0e7224 */ /* 0x004fe400078e0a0e */
[----:B------:R-:W-:Y:S02]  /*74c0*/  IMAD.IADD R3, R3, 0x1, R5 ;  /* 0x0000000103037824 */ /* 0x000fe400078e0205 */
[----:B-1----:R-:W-:-:S03]  /*74d0*/  IMAD R12, R19, R14, R12 ;  /* 0x0000000e130c7224 */ /* 0x002fc600078e020c */
[--C-:B------:R-:W-:Y:S01]  /*74e0*/  SHF.R.U64 R14, R2, UR4, R3.reuse ;  /* 0x00000004020e7c19 */ /* 0x100fe20008001203 */
[----:B----4-:R-:W-:Y:S01]  /*74f0*/  IMAD.MOV R2, RZ, RZ, -R4 ;  /* 0x000000ffff027224 */ /* 0x010fe200078e0a04 */
[----:B------:R-:W-:Y:S01]  /*7500*/  SHF.R.U32.HI R3, RZ, UR4, R3 ;  /* 0x00000004ff037c19 */ /* 0x000fe20008011603 */
[----:B------:R-:W-:Y:S02]  /*7510*/  ULDC UR4, c[0x0][0x608] ;  /* 0x0001820000047ab9 */ /* 0x000fe40000000800 */
[----:B---3--:R-:W-:Y:S01]  /*7520*/  @P4 IMAD R12, R20, R2, R13 ;  /* 0x00000002140c4224 */ /* 0x008fe200078e020d */
[--C-:B------:R-:W-:Y:S02]  /*7530*/  SHF.R.U64 R19, R14, UR4, R3.reuse ;  /* 0x000000040e137c19 */ /* 0x100fe40008001203 */
[----:B------:R-:W-:Y:S01]  /*7540*/  SHF.R.U32.HI R2, RZ, UR4, R3 ;  /* 0x00000004ff027c19 */ /* 0x000fe20008011603 */
[----:B------:R-:W-:-:S03]  /*7550*/  ULDC UR4, c[0x0][0x658] ;  /* 0x0001960000047ab9 */ /* 0x000fc60000000800 */
[--C-:B------:R-:W-:Y:S02]  /*7560*/  SHF.R.U64 R13, R19, UR4, R2.reuse ;  /* 0x00000004130d7c19 */ /* 0x100fe40008001202 */
[----:B------:R-:W-:-:S03]  /*7570*/  SHF.R.U32.HI R2, RZ, UR4, R2 ;  /* 0x00000004ff027c19 */ /* 0x000fc60008011602 */
[----:B------:R-:W-:Y:S02]  /*7580*/  IMAD.MOV.U32 R4, RZ, RZ, R13 ;  /* 0x000000ffff047224 */ /* 0x000fe400078e000d */
[----:B------:R-:W-:Y:S01]  /*7590*/  IMAD.MOV.U32 R3, RZ, RZ, R2 ;  /* 0x000000ffff037224 */ /* 0x000fe200078e0002 */
[----:B------:R-:W-:Y:S06]  /*75a0*/  @!P1 BRA `(.L_x_179) ;  /* 0x00000000002c9947 */ /* 0x000fec0003800000 */
        /* <DEDUP_REMOVED lines=9> */
[----:B------:R-:W-:-:S04]  /*7640*/  IMAD.WIDE.U32.X R2, R15, UR7, R2, P3 ;  /* 0x000000070f027c25 */ /* 0x000fc800098e0402 */
[----:B------:R-:W-:-:S07]  /*7650*/  IMAD.MOV.U32 R4, RZ, RZ, R2 ;  /* 0x000000ffff047224 */ /* 0x000fce00078e0002 */
.L_x_179:
[----:B------:R-:W-:Y:S01]  /*7660*/  ULDC UR4, c[0x0][0x648] ;  /* 0x0001920000047ab9 */ /* 0x000fe20000000800 */
[----:B------:R-:W-:Y:S01]  /*7670*/  LOP3.LUT R2, R19, UR16, RZ, 0xc0, !PT ;  /* 0x0000001013027c12 */ /* 0x000fe2000f8ec0ff */
[----:B------:R-:W-:Y:S01]  /*7680*/  ULDC UR5, c[0x0][0x610] ;  /* 0x0001840000057ab9 */ /* 0x000fe20000000800 */
[----:B------:R-:W-:Y:S01]  /*7690*/  SHF.R.U64 R3, R4, UR4, R3 ;  /* 0x0000000404037c19 */ /* 0x000fe20008001203 */
[----:B------:R-:W-:Y:S01]  /*76a0*/  ULDC UR4, c[0x0][0x638] ;  /* 0x00018e0000047ab9 */ /* 0x000fe20000000800 */
[----:B------:R-:W-:-:S03]  /*76b0*/  LOP3.LUT R14, R14, UR15, RZ, 0xc0, !PT ;  /* 0x0000000f0e0e7c12 */ /* 0x000fc6000f8ec0ff */
[----:B------:R-:W-:Y:S02]  /*76c0*/  IMAD.MOV R4, RZ, RZ, -R3 ;  /* 0x000000ffff047224 */ /* 0x000fe400078e0a03 */
[----:B------:R-:W-:Y:S02]  /*76d0*/  IMAD R3, R3, UR17, R2 ;  /* 0x0000001103037c24 */ /* 0x000fe4000f8e0202 */
[----:B------:R-:W-:Y:S01]  /*76e0*/  IMAD R13, R4, UR4, R13 ;  /* 0x00000004040d7c24 */ /* 0x000fe2000f8e020d */
[----:B------:R-:W-:Y:S01]  /*76f0*/  ULDC UR4, c[0x0][0x600] ;  /* 0x0001800000047ab9 */ /* 0x000fe20000000800 */
[----:B------:R-:W-:Y:S02]  /*7700*/  IMAD R12, R3, UR5, R12 ;  /* 0x00000005030c7c24 */ /* 0x000fe4000f8e020c */
[----:B------:R-:W-:Y:S02]  /*7710*/  IMAD R13, R13, UR4, R14 ;  /* 0x000000040d0d7c24 */ /* 0x000fe4000f8e020e */
[----:B------:R-:W-:-:S02]  /*7720*/  IMAD.MOV.U32 R3, RZ, RZ, 0x1 ;  /* 0x00000001ff037424 */ /* 0x000fc400078e00ff */
[----:B------:R-:W-:Y:S01]  /*7730*/  IMAD.MOV.U32 R2, RZ, RZ, R11 ;  /* 0x000000ffff027224 */ /* 0x000fe200078e000b */
[----:B------:R-:W-:Y:S02]  /*7740*/  SEL R22, R13, R12, !P4 ;  /* 0x0000000c0d167207 */ /* 0x000fe40006000000 */
[----:B------:R-:W-:-:S07]  /*7750*/  SEL R19, R12, R13, !P4 ;  /* 0x0000000d0c137207 */ /* 0x000fce0006000000 */
.L_x_177:
[----:B------:R-:W-:Y:S05]  /*7760*/  BSYNC B1 ;  /* 0x0000000000017941 */ /* 0x000fea0003800000 */
.L_x_176:
[----:B------:R-:W-:-:S13]  /*7770*/  LOP3.LUT P1, RZ, R3, 0xff, RZ, 0xc0, !PT ;  /* 0x000000ff03ff7812 */ /* 0x000fda000782c0ff */
[----:B------:R-:W-:Y:S05]  /*7780*/  @P1 BRA `(.L_x_180) ;  /* 0xfffffff400241947 */ /* 0x000fea000383ffff */
[----:B------:R-:W-:Y:S05]  /*7790*/  BSYNC B0 ;  /* 0x0000000000007941 */ /* 0x000fea0003800000 */
.L_x_168:
[----:B------:R-:W-:-:S03]  /*77a0*/  UMOV UR4, 0xffffffff ;  /* 0xffffffff00047882 */ /* 0x000fc60000000000 */
[----:B------:R-:W-:Y:S05]  /*77b0*/  BRA.DIV UR4, `(.L_x_181) ;  /* 0x0000000e04387947 */ /* 0x000fea000b800000 */
[----:B------:R-:W-:-:S13]  /*77c0*/  ELECT P6, URZ, PT ;  /* 0x00000000003f782f */ /* 0x000fda00038c0000 */
.L_x_211:
[----:B------:R-:W-:Y:S04]  /*77d0*/  BSSY B0, `(.L_x_182) ;  /* 0x00000a9000007945 */ /* 0x000fe80003800000 */
[----:B------:R-:W-:Y:S05]  /*77e0*/  @!P6 BRA `(.L_x_183) ;  /* 0x00000008009ce947 */ /* 0x000fea0003800000 */
[----:B------:R-:W-:-:S04]  /*77f0*/  LOP3.LUT R16, R16, 0x2, RZ, 0xfc, !PT ;  /* 0x0000000210107812 */ /* 0x000fc800078efcff */
[----:B------:R-:W-:-:S13]  /*7800*/  ISETP.NE.AND P0, PT, R16, 0x3, PT ;  /* 0x000000031000780c */ /* 0x000fda0003f05270 */
[----:B------:R-:W-:Y:S05]  /*7810*/  @!P0 BRA `(.L_x_184) ;  /* 0x0000000000048947 */ /* 0x000fea0003800000 */
[----:B------:R-:W-:Y:S01]  /*7820*/  BPT.TRAP 0x1 ;  /* 0x000000040000795c */ /* 0x000fe20000300000 */
.L_x_184:
[----:B------:R-:W0:Y:S01]  /*7830*/  S2R R3, SR_CgaCtaId ;  /* 0x0000000000037919 */ /* 0x000e220000008800 */
[----:B------:R-:W-:Y:S02]  /*7840*/  MOV R2, 0x400 ;  /* 0x0000040000027802 */ /* 0x000fe40000000f00 */
[----:B------:R-:W-:Y:S02]  /*7850*/  SHF.L.U32 R4, R0, 0x1f, RZ ;  /* 0x0000001f00047819 */ /* 0x000fe400000006ff */
[----:B0-----:R-:W-:-:S05]  /*7860*/  LEA R2, R3, R2, 0x18 ;  /* 0x0000000203027211 */ /* 0x001fca00078ec0ff */
[----:B------:R-:W-:-:S04]  /*7870*/  VIADD R2, R2, 0x90 ;  /* 0x0000009002027836 */ /* 0x000fc80000000000 */
[C---:B------:R-:W-:Y:S02]  /*7880*/  IMAD R9, R7.reuse, 0x8, R2 ;  /* 0x0000000807097824 */ /* 0x040fe400078e0202 */
[----:B------:R-:W-:Y:S02]  /*7890*/  VIADD R7, R7, 0x1 ;  /* 0x0000000107077836 */ /* 0x000fe40000000000 */
[----:B------:R-:W0:Y:S03]  /*78a0*/  SYNCS.PHASECHK.TRANS64.TRYWAIT P0, [R9+URZ], R4 ;  /* 0x00000004090075a7 */ /* 0x000e26000800017f */
[----:B------:R-:W-:-:S04]  /*78b0*/  ISETP.NE.AND P1, PT, R7, 0x12, PT ;  /* 0x000000120700780c */ /* 0x000fc80003f25270 */
[----:B------:R-:W-:Y:S02]  /*78c0*/  SEL R3, RZ, 0x1, P1 ;  /* 0x00000001ff037807 */ /* 0x000fe40000800000 */
[----:B------:R-:W-:Y:S02]  /*78d0*/  SEL R7, R7, RZ, P1 ;  /* 0x000000ff07077207 */ /* 0x000fe40000800000 */
[----:B------:R-:W-:-:S03]  /*78e0*/  LOP3.LUT R6, R0, R3, RZ, 0x3c, !PT ;  /* 0x0000000300067212 */ /* 0x000fc600078e3cff */
[----:B------:R-:W-:Y:S01]  /*78f0*/  IMAD R8, R7, 0x8, R2 ;  /* 0x0000000807087824 */ /* 0x000fe200078e0202 */
[----:B------:R-:W-:Y:S01]  /*7900*/  SHF.L.U32 R5, R6, 0x1f, RZ ;  /* 0x0000001f06057819 */ /* 0x000fe200000006ff */
[----:B0-----:R-:W-:Y:S06]  /*7910*/  @!P0 BRA `(.L_x_185) ;  /* 0x0000000c00008947 */ /* 0x001fec0003800000 */
.L_x_212:
[----:B------:R-:W1:Y:S01]  /*7920*/  SYNCS.PHASECHK.TRANS64.TRYWAIT P0, [R8+URZ], R5 ;  /* 0x00000005080075a7 */ /* 0x000e62000800017f */
[----:B------:R-:W-:-:S05]  /*7930*/  VIADD R0, R7, 0x1 ;  /* 0x0000000107007836 */ /* 0x000fca0000000000 */
[----:B------:R-:W-:-:S04]  /*7940*/  ISETP.NE.AND P1, PT, R0, 0x12, PT ;  /* 0x000000120000780c */ /* 0x000fc80003f25270 */
[----:B------:R-:W-:Y:S02]  /*7950*/  SEL R3, RZ, 0x1, P1 ;  /* 0x00000001ff037807 */ /* 0x000fe40000800000 */
[----:B------:R-:W-:Y:S02]  /*7960*/  SEL R7, R0, RZ, P1 ;  /* 0x000000ff00077207 */ /* 0x000fe40000800000 */
[----:B------:R-:W-:-:S03]  /*7970*/  LOP3.LUT R6, R6, R3, RZ, 0x3c, !PT ;  /* 0x0000000306067212 */ /* 0x000fc600078e3cff */
[----:B0-----:R-:W-:Y:S01]  /*7980*/  IMAD R9, R7, 0x8, R2 ;  /* 0x0000000807097824 */ /* 0x001fe200078e0202 */
[----:B------:R-:W-:Y:S01]  /*7990*/  SHF.L.U32 R4, R6, 0x1f, RZ ;  /* 0x0000001f06047819 */ /* 0x000fe200000006ff */
[----:B-1----:R-:W-:Y:S06]  /*79a0*/  @!P0 BRA `(.L_x_186) ;  /* 0x0000000800f08947 */ /* 0x002fec0003800000 */
.L_x_213:
        /* <DEDUP_REMOVED lines=9> */
.L_x_214:
        /* <DEDUP_REMOVED lines=9> */
.L_x_215:
        /* <DEDUP_REMOVED lines=9> */
.L_x_216:
        /* <DEDUP_REMOVED lines=9> */
.L_x_217:
        /* <DEDUP_REMOVED lines=9> */
.L_x_218:
        /* <DEDUP_REMOVED lines=9> */
.L_x_219:
        /* <DEDUP_REMOVED lines=9> */
.L_x_220:
        /* <DEDUP_REMOVED lines=9> */
.L_x_221:
        /* <DEDUP_REMOVED lines=9> */
.L_x_222:
        /* <DEDUP_REMOVED lines=9> */
.L_x_223:
        /* <DEDUP_REMOVED lines=9> */
.L_x_224:
        /* <DEDUP_REMOVED lines=9> */
.L_x_225:
        /* <DEDUP_REMOVED lines=9> */
.L_x_226:
[----:B------:R-:W1:Y:S01]  /*8100*/  SYNCS.PHASECHK.TRANS64.TRYWAIT P0, [R8+URZ], R5 ;  /* 0x00000005080075a7 */ /* 0x000e62000800017f */
[----:B------:R-:W-:-:S05]  /*8110*/  VIADD R0, R7, 0x1 ;  /* 0x0000000107007836 */ /* 0x000fca0000000000 */
[----:B------:R-:W-:-:S04]  /*8120*/  ISETP.NE.AND P1, PT, R0, 0x12, PT ;  /* 0x000000120000780c */ /* 0x000fc80003f25270 */
[----:B------:R-:W-:Y:S02]  /*8130*/  SEL R3, RZ, 0x1, P1 ;  /* 0x00000001ff037807 */ /* 0x000fe40000800000 */
[----:B------:R-:W-:Y:S02]  /*8140*/  SEL R7, R0, RZ, P1 ;  /* 0x000000ff00077207 */ /* 0x000fe40000800000 */
[----:B0-----:R-:W-:-:S03]  /*8150*/  LOP3.LUT R9, R6, R3, RZ, 0x3c, !PT ;  /* 0x0000000306097212 */ /* 0x001fc600078e3cff */
[----:B------:R-:W-:Y:S01]  /*8160*/  IMAD R11, R7, 0x8, R2 ;  /* 0x00000008070b7824 */ /* 0x000fe200078e0202 */
[----:B------:R-:W-:Y:S01]  /*8170*/  SHF.L.U32 R6, R9, 0x1f, RZ ;  /* 0x0000001f09067819 */ /* 0x000fe200000006ff */
[----:B-1----:R-:W-:Y:S06]  /*8180*/  @!P0 BRA `(.L_x_200) ;  /* 0x0000000800108947 */ /* 0x002fec0003800000 */
.L_x_227:
[----:B------:R-:W1:Y:S01]  /*8190*/  SYNCS.PHASECHK.TRANS64.TRYWAIT P0, [R11+URZ], R6 ;  /* 0x000000060b0075a7 */ /* 0x000e62000800017f */
[----:B------:R-:W-:-:S05]  /*81a0*/  VIADD R0, R7, 0x1 ;  /* 0x0000000107007836 */ /* 0x000fca0000000000 */
[----:B------:R-:W-:-:S04]  /*81b0*/  ISETP.NE.AND P1, PT, R0, 0x12, PT ;  /* 0x000000120000780c */ /* 0x000fc80003f25270 */
[----:B------:R-:W-:Y:S02]  /*81c0*/  SEL R4, RZ, 0x1, P1 ;  /* 0x00000001ff047807 */ /* 0x000fe40000800000 */
[----:B------:R-:W-:Y:S02]  /*81d0*/  SEL R3, R0, RZ, P1 ;  /* 0x000000ff00037207 */ /* 0x000fe40000800000 */
[----:B------:R-:W-:Y:S01]  /*81e0*/  LOP3.LUT R0, R9, R4, RZ, 0x3c, !PT ;  /* 0x0000000409007212 */ /* 0x000fe200078e3cff */
[----:B-1----:R-:W-:Y:S06]  /*81f0*/  @!P0 BRA `(.L_x_201) ;  /* 0x0000000800088947 */ /* 0x002fec0003800000 */
.L_x_228:
[----:B------:R-:W-:Y:S01]  /*8200*/  IMAD R3, R3, 0x8, R2 ;  /* 0x0000000803037824 */ /* 0x000fe200078e0202 */
[----:B------:R-:W-:-:S07]  /*8210*/  SHF.L.U32 R0, R0, 0x1f, RZ ;  /* 0x0000001f00007819 */ /* 0x000fce00000006ff */
.L_x_202:
[----:B--2---:R2:W3:Y:S02]  /*8220*/  SYNCS.PHASECHK.TRANS64.TRYWAIT P0, [R3+URZ], R0 ;  /* 0x00000000030075a7 */ /* 0x0044e4000800017f */
[----:B---3--:R-:W-:Y:S05]  /*8230*/  @!P0 NANOSLEEP.SYNCS 0x989680 ;  /* 0x009896800000895d */ /* 0x008fea0003900000 */
[----:B------:R-:W3:Y:S02]  /*8240*/  @!P0 SYNCS.PHASECHK.TRANS64 P0, [R3+URZ], R0 ;  /* 0x00000000030085a7 */ /* 0x000ee4000800007f */
[----:B---3--:R-:W-:Y:S05]  /*8250*/  @!P0 BRA `(.L_x_202) ;  /* 0xfffffffc00f08947 */ /* 0x008fea000383ffff */
.L_x_183:
[----:B------:R-:W-:Y:S05]  /*8260*/  BSYNC B0 ;  /* 0x0000000000007941 */ /* 0x000fea0003800000 */
.L_x_182:
[----:B------:R-:W-:Y:S05]  /*8270*/  EXIT ;  /* 0x000000000000794d */ /* 0x000fea0003800000 */
.L_x_20:
[----:B-1----:R1:W2:Y:S02]  /*8280*/  SYNCS.PHASECHK.TRANS64.TRYWAIT P0, [R97+URZ], R0 ;  /* 0x00000000610075a7 */ /* 0x0022a4000800017f */
[----:B--2---:R-:W-:Y:S05]  /*8290*/  @!P0 NANOSLEEP.SYNCS 0x989680 ;  /* 0x009896800000895d */ /* 0x004fea0003900000 */
[----:B------:R-:W2:Y:S02]  /*82a0*/  @!P0 SYNCS.PHASECHK.TRANS64 P0, [R97+URZ], R0 ;  /* 0x00000000610085a7 */ /* 0x000ea4000800007f */
[----:B--2---:R-:W-:Y:S05]  /*82b0*/  @!P0 BRA `(.L_x_20) ;  /* 0xfffffffc00f08947 */ /* 0x004fea000383ffff */
[----:B------:R-:W-:Y:S05]  /*82c0*/  BRA `(.L_x_203) ;  /* 0xffffff9400a07947 */ /* 0x000fea000383ffff */
.L_x_25:
[----:B--2---:R2:W3:Y:S02]  /*82d0*/  SYNCS.PHASECHK.TRANS64.TRYWAIT P1, [R3+URZ], R0 ;  /* 0x00000000030075a7 */ /* 0x0044e4000802017f */
[----:B---3--:R-:W-:Y:S05]  /*82e0*/  @!P1 NANOSLEEP.SYNCS 0x989680 ;  /* 0x009896800000995d */ /* 0x008fea0003900000 */
[----:B------:R-:W3:Y:S02]  /*82f0*/  @!P1 SYNCS.PHASECHK.TRANS64 P1, [R3+URZ], R0 ;  /* 0x00000000030095a7 */ /* 0x000ee4000802007f */
[----:B---3--:R-:W-:Y:S05]  /*8300*/  @!P1 BRA `(.L_x_25) ;  /* 0xfffffffc00f09947 */ /* 0x008fea000383ffff */
[----:B------:R-:W-:Y:S05]  /*8310*/  BRA `(.L_x_24) ;  /* 0xffffff9800047947 */ /* 0x000fea000383ffff */
.L_x_30:
[----:B--2---:R-:W-:-:S04]  /*8320*/  IMAD.U32 R5, RZ, RZ, UR4 ;  /* 0x00000004ff057e24 */ /* 0x004fc8000f8e00ff */
[----:B------:R2:W3:Y:S03]  /*8330*/  SYNCS.PHASECHK.TRANS64.TRYWAIT P1, [R5+URZ], R4 ;  /* 0x00000004050075a7 */ /* 0x0004e6000802017f */
[----:B---3--:R-:W-:Y:S05]  /*8340*/  @!P1 NANOSLEEP.SYNCS 0x989680 ;  /* 0x009896800000995d */ /* 0x008fea0003900000 */
[----:B------:R-:W3:Y:S02]  /*8350*/  @!P1 SYNCS.PHASECHK.TRANS64 P1, [R5+URZ], R4 ;  /* 0x00000004050095a7 */ /* 0x000ee4000802007f */
[----:B---3--:R-:W-:Y:S05]  /*8360*/  @!P1 BRA `(.L_x_30) ;  /* 0xfffffffc00ec9947 */ /* 0x008fea000383ffff */
[----:B------:R-:W-:Y:S05]  /*8370*/  BRA `(.L_x_29) ;  /* 0xffffff98007c7947 */ /* 0x000fea000383ffff */
.L_x_36:
[----:B-1----:R1:W2:Y:S02]  /*8380*/  SYNCS.PHASECHK.TRANS64.TRYWAIT P0, [R97+URZ+0x10], R0 ;  /* 0x00001000610075a7 */ /* 0x0022a4000800017f */
[----:B--2---:R-:W-:Y:S05]  /*8390*/  @!P0 NANOSLEEP.SYNCS 0x989680 ;  /* 0x009896800000895d */ /* 0x004fea0003900000 */
[----:B------:R-:W2:Y:S02]  /*83a0*/  @!P0 SYNCS.PHASECHK.TRANS64 P0, [R97+URZ+0x10], R0 ;  /* 0x00001000610085a7 */ /* 0x000ea4000800007f */
[----:B--2---:R-:W-:Y:S05]  /*83b0*/  @!P0 BRA `(.L_x_36) ;  /* 0xfffffffc00f08947 */ /* 0x004fea000383ffff */
[----:B------:R-:W-:Y:S05]  /*83c0*/  BRA `(.L_x_204) ;  /* 0xffffff9c00887947 */ /* 0x000fea000383ffff */
.L_x_169:
[----:B------:R-:W-:Y:S01]  /*83d0*/  BSSY B1, `(.L_x_205) ;  /* 0x0000006000017945 */ /* 0x000fe20003800000 */
[----:B------:R-:W-:-:S07]  /*83e0*/  IMAD.MOV.U32 R15, RZ, RZ, -0x1 ;  /* 0xffffffffff0f7424 */ /* 0x000fce00078e00ff */
[----:B-----5:R-:W-:Y:S05]  /*83f0*/  WARPSYNC.COLLECTIVE R15, `(.L_x_206) ;  /* 0x000000000f0c7348 */ /* 0x020fea0003c00000 */
[----:B------:R-:W-:Y:S02]  /*8400*/  ELECT P6, UR62, PT ;  /* 0x00000000003e782f */ /* 0x000fe400038c0000 */
[----:B------:R-:W-:Y:S01]  /*8410*/  MOV R14, UR62 ;  /* 0x0000003e000e7c02 */ /* 0x000fe20008000f00 */
[----:B-----5:R-:W-:Y:S10]  /*8420*/  ENDCOLLECTIVE ;  /* 0x000000000000791b */ /* 0x020ff40003800000 */
.L_x_206:
[----:B------:R-:W-:Y:S05]  /*8430*/  BSYNC B1 ;  /* 0x0000000000017941 */ /* 0x000fea0003800000 */
.L_x_205:
[----:B------:R-:W-:Y:S05]  /*8440*/  BRA `(.L_x_207) ;  /* 0xffffffe800007947 */ /* 0x000fea000383ffff */
.L_x_172:
[----:B0-----:R0:W1:Y:S02]  /*8450*/  SYNCS.PHASECHK.TRANS64.TRYWAIT P1, [R14+URZ+0x90], R5 ;  /* 0x000090050e0075a7 */ /* 0x001064000802017f */
[----:B-1----:R-:W-:Y:S05]  /*8460*/  @!P1 NANOSLEEP.SYNCS 0x989680 ;  /* 0x009896800000995d */ /* 0x002fea0003900000 */
[----:B------:R-:W1:Y:S02]  /*8470*/  @!P1 SYNCS.PHASECHK.TRANS64 P1, [R14+URZ+0x90], R5 ;  /* 0x000090050e0095a7 */ /* 0x000e64000802007f */
[----:B-1----:R-:W-:Y:S05]  /*8480*/  @!P1 BRA `(.L_x_172) ;  /* 0xfffffffc00f09947 */ /* 0x002fea000383ffff */
[----:B------:R-:W-:Y:S05]  /*8490*/  BRA `(.L_x_208) ;  /* 0xffffffe800347947 */ /* 0x000fea000383ffff */
.L_x_181:
[----:B------:R-:W-:Y:S01]  /*84a0*/  BSSY B0, `(.L_x_209) ;  /* 0x0000006000007945 */ /* 0x000fe20003800000 */
[----:B------:R-:W-:-:S07]  /*84b0*/  IMAD.MOV.U32 R15, RZ, RZ, -0x1 ;  /* 0xffffffffff0f7424 */ /* 0x000fce00078e00ff */
[----:B-----5:R-:W-:Y:S05]  /*84c0*/  WARPSYNC.COLLECTIVE R15, `(.L_x_210) ;  /* 0x000000000f0c7348 */ /* 0x020fea0003c00000 */
[----:B------:R-:W-:Y:S02]  /*84d0*/  ELECT P6, UR62, PT ;  /* 0x00000000003e782f */ /* 0x000fe400038c0000 */
[----:B------:R-:W-:Y:S01]  /*84e0*/  MOV R14, UR62 ;  /* 0x0000003e000e7c02 */ /* 0x000fe20008000f00 */
[----:B-----5:R-:W-:Y:S10]  /*84f0*/  ENDCOLLECTIVE ;  /* 0x000000000000791b */ /* 0x020ff40003800000 */
.L_x_210:
[----:B------:R-:W-:Y:S05]  /*8500*/  BSYNC B0 ;  /* 0x0000000000007941 */ /* 0x000fea0003800000 */
.L_x_209:
[----:B------:R-:W-:Y:S05]  /*8510*/  BRA `(.L_x_211) ;  /* 0xfffffff000ac7947 */ /* 0x000fea000383ffff */
.L_x_185:
[----:B0-----:R0:W1:Y:S02]  /*8520*/  SYNCS.PHASECHK.TRANS64.TRYWAIT P0, [R9+URZ], R4 ;  /* 0x00000004090075a7 */ /* 0x001064000800017f */
[----:B-1----:R-:W-:Y:S05]  /*8530*/  @!P0 NANOSLEEP.SYNCS 0x989680 ;  /* 0x009896800000895d */ /* 0x002fea0003900000 */
[----:B------:R-:W1:Y:S02]  /*8540*/  @!P0 SYNCS.PHASECHK.TRANS64 P0, [R9+URZ], R4 ;  /* 0x00000004090085a7 */ /* 0x000e64000800007f */
[----:B-1----:R-:W-:Y:S05]  /*8550*/  @!P0 BRA `(.L_x_185) ;  /* 0xfffffffc00f08947 */ /* 0x002fea000383ffff */
[----:B------:R-:W-:Y:S05]  /*8560*/  BRA `(.L_x_212) ;  /* 0xfffffff000ec7947 */ /* 0x000fea000383ffff */
.L_x_186:
[----:B0-----:R0:W1:Y:S02]  /*8570*/  SYNCS.PHASECHK.TRANS64.TRYWAIT P0, [R8+URZ], R5 ;  /* 0x00000005080075a7 */ /* 0x001064000800017f */
[----:B-1----:R-:W-:Y:S05]  /*8580*/  @!P0 NANOSLEEP.SYNCS 0x989680 ;  /* 0x009896800000895d */ /* 0x002fea0003900000 */
[----:B------:R-:W1:Y:S02]  /*8590*/  @!P0 SYNCS.PHASECHK.TRANS64 P0, [R8+URZ], R5 ;  /* 0x00000005080085a7 */ /* 0x000e64000800007f */
[----:B-1----:R-:W-:Y:S05]  /*85a0*/  @!P0 BRA `(.L_x_186) ;  /* 0xfffffffc00f08947 */ /* 0x002fea000383ffff */
[----:B------:R-:W-:Y:S05]  /*85b0*/  BRA `(.L_x_213) ;  /* 0xfffffff000fc7947 */ /* 0x000fea000383ffff */
.L_x_187:
[----:B0-----:R0:W1:Y:S02]  /*85c0*/  SYNCS.PHASECHK.TRANS64.TRYWAIT P0, [R9+URZ], R4 ;  /* 0x00000004090075a7 */ /* 0x001064000800017f */
[----:B-1----:R-:W-:Y:S05]  /*85d0*/  @!P0 NANOSLEEP.SYNCS 0x989680 ;  /* 0x009896800000895d */ /* 0x002fea0003900000 */
[----:B------:R-:W1:Y:S02]  /*85e0*/  @!P0 SYNCS.PHASECHK.TRANS64 P0, [R9+URZ], R4 ;  /* 0x00000004090085a7 */ /* 0x000e64000800007f */
[----:B-1----:R-:W-:Y:S05]  /*85f0*/  @!P0 BRA `(.L_x_187) ;  /* 0xfffffffc00f08947 */ /* 0x002fea000383ffff */
[----:B------:R-:W-:Y:S05]  /*8600*/  BRA `(.L_x_214) ;  /* 0xfffffff4000c7947 */ /* 0x000fea000383ffff */
.L_x_188:
[----:B0-----:R0:W1:Y:S02]  /*8610*/  SYNCS.PHASECHK.TRANS64.TRYWAIT P0, [R8+URZ], R5 ;  /* 0x00000005080075a7 */ /* 0x001064000800017f */
[----:B-1----:R-:W-:Y:S05]  /*8620*/  @!P0 NANOSLEEP.SYNCS 0x989680 ;  /* 0x009896800000895d */ /* 0x002fea0003900000 */
[----:B------:R-:W1:Y:S02]  /*8630*/  @!P0 SYNCS.PHASECHK.TRANS64 P0, [R8+URZ], R5 ;  /* 0x00000005080085a7 */ /* 0x000e64000800007f */
[----:B-1----:R-:W-:Y:S05]  /*8640*/  @!P0 BRA `(.L_x_188) ;  /* 0xfffffffc00f08947 */ /* 0x002fea000383ffff */
[----:B------:R-:W-:Y:S05]  /*8650*/  BRA `(.L_x_215) ;  /* 0xfffffff4001c7947 */ /* 0x000fea000383ffff */
.L_x_189:
[----:B0-----:R0:W1:Y:S02]  /*8660*/  SYNCS.PHASECHK.TRANS64.TRYWAIT P0, [R9+URZ], R4 ;  /* 0x00000004090075a7 */ /* 0x001064000800017f */
[----:B-1----:R-:W-:Y:S05]  /*8670*/  @!P0 NANOSLEEP.SYNCS 0x989680 ;  /* 0x009896800000895d */ /* 0x002fea0003900000 */
[----:B------:R-:W1:Y:S02]  /*8680*/  @!P0 SYNCS.PHASECHK.TRANS64 P0, [R9+URZ], R4 ;  /* 0x00000004090085a7 */ /* 0x000e64000800007f */
[----:B-1----:R-:W-:Y:S05]  /*8690*/  @!P0 BRA `(.L_x_189) ;  /* 0xfffffffc00f08947 */ /* 0x002fea000383ffff */
[----:B------:R-:W-:Y:S05]  /*86a0*/  BRA `(.L_x_216) ;  /* 0xfffffff4002c7947 */ /* 0x000fea000383ffff */
.L_x_190:
[----:B0-----:R0:W1:Y:S02]  /*86b0*/  SYNCS.PHASECHK.TRANS64.TRYWAIT P0, [R8+URZ], R5 ;  /* 0x00000005080075a7 */ /* 0x001064000800017f */
[----:B-1----:R-:W-:Y:S05]  /*86c0*/  @!P0 NANOSLEEP.SYNCS 0x989680 ;  /* 0x009896800000895d */ /* 0x002fea0003900000 */
[----:B------:R-:W1:Y:S02]  /*86d0*/  @!P0 SYNCS.PHASECHK.TRANS64 P0, [R8+URZ], R5 ;  /* 0x00000005080085a7 */ /* 0x000e64000800007f */
[----:B-1----:R-:W-:Y:S05]  /*86e0*/  @!P0 BRA `(.L_x_190) ;  /* 0xfffffffc00f08947 */ /* 0x002fea000383ffff */
[----:B------:R-:W-:Y:S05]  /*86f0*/  BRA `(.L_x_217) ;  /* 0xfffffff4003c7947 */ /* 0x000fea000383ffff */
.L_x_191:
[----:B0-----:R0:W1:Y:S02]  /*8700*/  SYNCS.PHASECHK.TRANS64.TRYWAIT P0, [R9+URZ], R4 ;  /* 0x00000004090075a7 */ /* 0x001064000800017f */
[----:B-1----:R-:W-:Y:S05]  /*8710*/  @!P0 NANOSLEEP.SYNCS 0x989680 ;  /* 0x009896800000895d */ /* 0x002fea0003900000 */
[----:B------:R-:W1:Y:S02]  /*8720*/  @!P0 SYNCS.PHASECHK.TRANS64 P0, [R9+URZ], R4 ;  /* 0x00000004090085a7 */ /* 0x000e64000800007f */
[----:B-1----:R-:W-:Y:S05]  /*8730*/  @!P0 BRA `(.L_x_191) ;  /* 0xfffffffc00f08947 */ /* 0x002fea000383ffff */
[----:B------:R-:W-:Y:S05]  /*8740*/  BRA `(.L_x_218) ;  /* 0xfffffff4004c7947 */ /* 0x000fea000383ffff */
.L_x_192:
[----:B0-----:R0:W1:Y:S02]  /*8750*/  SYNCS.PHASECHK.TRANS64.TRYWAIT P0, [R8+URZ], R5 ;  /* 0x00000005080075a7 */ /* 0x001064000800017f */
[----:B-1----:R-:W-:Y:S05]  /*8760*/  @!P0 NANOSLEEP.SYNCS 0x989680 ;  /* 0x009896800000895d */ /* 0x002fea0003900000 */
[----:B------:R-:W1:Y:S02]  /*8770*/  @!P0 SYNCS.PHASECHK.TRANS64 P0, [R8+URZ], R5 ;  /* 0x00000005080085a7 */ /* 0x000e64000800007f */
[----:B-1----:R-:W-:Y:S05]  /*8780*/  @!P0 BRA `(.L_x_192) ;  /* 0xfffffffc00f08947 */ /* 0x002fea000383ffff */
[----:B------:R-:W-:Y:S05]  /*8790*/  BRA `(.L_x_219) ;  /* 0xfffffff4005c7947 */ /* 0x000fea000383ffff */
.L_x_193:
[----:B0-----:R0:W1:Y:S02]  /*87a0*/  SYNCS.PHASECHK.TRANS64.TRYWAIT P0, [R9+URZ], R4 ;  /* 0x00000004090075a7 */ /* 0x001064000800017f */
[----:B-1----:R-:W-:Y:S05]  /*87b0*/  @!P0 NANOSLEEP.SYNCS 0x989680 ;  /* 0x009896800000895d */ /* 0x002fea0003900000 */
[----:B------:R-:W1:Y:S02]  /*87c0*/  @!P0 SYNCS.PHASECHK.TRANS64 P0, [R9+URZ], R4 ;  /* 0x00000004090085a7 */ /* 0x000e64000800007f */
[----:B-1----:R-:W-:Y:S05]  /*87d0*/  @!P0 BRA `(.L_x_193) ;  /* 0xfffffffc00f08947 */ /* 0x002fea000383ffff */
[----:B------:R-:W-:Y:S05]  /*87e0*/  BRA `(.L_x_220) ;  /* 0xfffffff4006c7947 */ /* 0x000fea000383ffff */
.L_x_194:
[----:B0-----:R0:W1:Y:S02]  /*87f0*/  SYNCS.PHASECHK.TRANS64.TRYWAIT P0, [R8+URZ], R5 ;  /* 0x00000005080075a7 */ /* 0x001064000800017f */
[----:B-1----:R-:W-:Y:S05]  /*8800*/  @!P0 NANOSLEEP.SYNCS 0x989680 ;  /* 0x009896800000895d */ /* 0x002fea0003900000 */
[----:B------:R-:W1:Y:S02]  /*8810*/  @!P0 SYNCS.PHASECHK.TRANS64 P0, [R8+URZ], R5 ;  /* 0x00000005080085a7 */ /* 0x000e64000800007f */
[----:B-1----:R-:W-:Y:S05]  /*8820*/  @!P0 BRA `(.L_x_194) ;  /* 0xfffffffc00f08947 */ /* 0x002fea000383ffff */
[----:B------:R-:W-:Y:S05]  /*8830*/  BRA `(.L_x_221) ;  /* 0xfffffff4007c7947 */ /* 0x000fea000383ffff */
.L_x_195:
[----:B0-----:R0:W1:Y:S02]  /*8840*/  SYNCS.PHASECHK.TRANS64.TRYWAIT P0, [R9+URZ], R4 ;  /* 0x00000004090075a7 */ /* 0x001064000800017f */
[----:B-1----:R-:W-:Y:S05]  /*8850*/  @!P0 NANOSLEEP.SYNCS 0x989680 ;  /* 0x009896800000895d */ /* 0x002fea0003900000 */
[----:B------:R-:W1:Y:S02]  /*8860*/  @!P0 SYNCS.PHASECHK.TRANS64 P0, [R9+URZ], R4 ;  /* 0x00000004090085a7 */ /* 0x000e64000800007f */
[----:B-1----:R-:W-:Y:S05]  /*8870*/  @!P0 BRA `(.L_x_195) ;  /* 0xfffffffc00f08947 */ /* 0x002fea000383ffff */
[----:B------:R-:W-:Y:S05]  /*8880*/  BRA `(.L_x_222) ;  /* 0xfffffff4008c7947 */ /* 0x000fea000383ffff */
.L_x_196:
[----:B0-----:R0:W1:Y:S02]  /*8890*/  SYNCS.PHASECHK.TRANS64.TRYWAIT P0, [R8+URZ], R5 ;  /* 0x00000005080075a7 */ /* 0x001064000800017f */
[----:B-1----:R-:W-:Y:S05]  /*88a0*/  @!P0 NANOSLEEP.SYNCS 0x989680 ;  /* 0x009896800000895d */ /* 0x002fea0003900000 */
[----:B------:R-:W1:Y:S02]  /*88b0*/  @!P0 SYNCS.PHASECHK.TRANS64 P0, [R8+URZ], R5 ;  /* 0x00000005080085a7 */ /* 0x000e64000800007f */
[----:B-1----:R-:W-:Y:S05]  /*88c0*/  @!P0 BRA `(.L_x_196) ;  /* 0xfffffffc00f08947 */ /* 0x002fea000383ffff */
[----:B------:R-:W-:Y:S05]  /*88d0*/  BRA `(.L_x_223) ;  /* 0xfffffff4009c7947 */ /* 0x000fea000383ffff */
.L_x_197:
[----:B0-----:R0:W1:Y:S02]  /*88e0*/  SYNCS.PHASECHK.TRANS64.TRYWAIT P0, [R9+URZ], R4 ;  /* 0x00000004090075a7 */ /* 0x001064000800017f */
[----:B-1----:R-:W-:Y:S05]  /*88f0*/  @!P0 NANOSLEEP.SYNCS 0x989680 ;  /* 0x009896800000895d */ /* 0x002fea0003900000 */
[----:B------:R-:W1:Y:S02]  /*8900*/  @!P0 SYNCS.PHASECHK.TRANS64 P0, [R9+URZ], R4 ;  /* 0x00000004090085a7 */ /* 0x000e64000800007f */
[----:B-1----:R-:W-:Y:S05]  /*8910*/  @!P0 BRA `(.L_x_197) ;  /* 0xfffffffc00f08947 */ /* 0x002fea000383ffff */
[----:B------:R-:W-:Y:S05]  /*8920*/  BRA `(.L_x_224) ;  /* 0xfffffff400ac7947 */ /* 0x000fea000383ffff */
.L_x_198:
[----:B0-----:R0:W1:Y:S02]  /*8930*/  SYNCS.PHASECHK.TRANS64.TRYWAIT P0, [R8+URZ], R5 ;  /* 0x00000005080075a7 */ /* 0x001064000800017f */
[----:B-1----:R-:W-:Y:S05]  /*8940*/  @!P0 NANOSLEEP.SYNCS 0x989680 ;  /* 0x009896800000895d */ /* 0x002fea0003900000 */
[----:B------:R-:W1:Y:S02]  /*8950*/  @!P0 SYNCS.PHASECHK.TRANS64 P0, [R8+URZ], R5 ;  /* 0x00000005080085a7 */ /* 0x000e64000800007f */
[----:B-1----:R-:W-:Y:S05]  /*8960*/  @!P0 BRA `(.L_x_198) ;  /* 0xfffffffc00f08947 */ /* 0x002fea000383ffff */
[----:B------:R-:W-:Y:S05]  /*8970*/  BRA `(.L_x_225) ;  /* 0xfffffff400bc7947 */ /* 0x000fea000383ffff */
.L_x_199:
[----:B0-----:R0:W1:Y:S02]  /*8980*/  SYNCS.PHASECHK.TRANS64.TRYWAIT P0, [R9+URZ], R4 ;  /* 0x00000004090075a7 */ /* 0x001064000800017f */
[----:B-1----:R-:W-:Y:S05]  /*8990*/  @!P0 NANOSLEEP.SYNCS 0x989680 ;  /* 0x009896800000895d */ /* 0x002fea0003900000 */
[----:B------:R-:W1:Y:S02]  /*89a0*/  @!P0 SYNCS.PHASECHK.TRANS64 P0, [R9+URZ], R4 ;  /* 0x00000004090085a7 */ /* 0x000e64000800007f */
[----:B-1----:R-:W-:Y:S05]  /*89b0*/  @!P0 BRA `(.L_x_199) ;  /* 0xfffffffc00f08947 */ /* 0x002fea000383ffff */
[----:B------:R-:W-:Y:S05]  /*89c0*/  BRA `(.L_x_226) ;  /* 0xfffffff400cc7947 */ /* 0x000fea000383ffff */
.L_x_200:
[----:B0-----:R0:W1:Y:S02]  /*89d0*/  SYNCS.PHASECHK.TRANS64.TRYWAIT P0, [R8+URZ], R5 ;  /* 0x00000005080075a7 */ /* 0x001064000800017f */
[----:B-1----:R-:W-:Y:S05]  /*89e0*/  @!P0 NANOSLEEP.SYNCS 0x989680 ;  /* 0x009896800000895d */ /* 0x002fea0003900000 */
[----:B------:R-:W1:Y:S02]  /*89f0*/  @!P0 SYNCS.PHASECHK.TRANS64 P0, [R8+URZ], R5 ;  /* 0x00000005080085a7 */ /* 0x000e64000800007f */
[----:B-1----:R-:W-:Y:S05]  /*8a00*/  @!P0 BRA `(.L_x_200) ;  /* 0xfffffffc00f08947 */ /* 0x002fea000383ffff */
[----:B------:R-:W-:Y:S05]  /*8a10*/  BRA `(.L_x_227) ;  /* 0xfffffff400dc7947 */ /* 0x000fea000383ffff */
.L_x_201:
[----:B-1----:R1:W2:Y:S02]  /*8a20*/  SYNCS.PHASECHK.TRANS64.TRYWAIT P0, [R11+URZ], R6 ;  /* 0x000000060b0075a7 */ /* 0x0022a4000800017f */
[----:B--2---:R-:W-:Y:S05]  /*8a30*/  @!P0 NANOSLEEP.SYNCS 0x989680 ;  /* 0x009896800000895d */ /* 0x004fea0003900000 */
[----:B------:R-:W2:Y:S02]  /*8a40*/  @!P0 SYNCS.PHASECHK.TRANS64 P0, [R11+URZ], R6 ;  /* 0x000000060b0085a7 */ /* 0x000ea4000800007f */
[----:B--2---:R-:W-:Y:S05]  /*8a50*/  @!P0 BRA `(.L_x_201) ;  /* 0xfffffffc00f08947 */ /* 0x004fea000383ffff */
[----:B------:R-:W-:Y:S05]  /*8a60*/  BRA `(.L_x_228) ;  /* 0xfffffff400e47947 */ /* 0x000fea000383ffff */
.L_x_229:
[----:B------:R-:W-:-:S00]  /*8a70*/  BRA `(.L_x_229) ;  /* 0xfffffffc00fc7947 */ /* 0x000fc0000383ffff */
[----:B------:R-:W-:-:S00]  /*8a80*/  NOP ;  /* 0x0000000000007918 */ /* 0x000fc00000000000 */
[----:B------:R-:W-:-:S00]  /*8a90*/  NOP ;  /* 0x0000000000007918 */ /* 0x000fc00000000000 */
[----:B------:R-:W-:-:S00]  /*8aa0*/  NOP ;  /* 0x0000000000007918 */ /* 0x000fc00000000000 */
[----:B------:R-:W-:-:S00]  /*8ab0*/  NOP ;  /* 0x0000000000007918 */ /* 0x000fc00000000000 */
[----:B------:R-:W-:-:S00]  /*8ac0*/  NOP ;  /* 0x0000000000007918 */ /* 0x000fc00000000000 */
[----:B------:R-:W-:-:S00]  /*8ad0*/  NOP ;  /* 0x0000000000007918 */ /* 0x000fc00000000000 */
[----:B------:R-:W-:-:S00]  /*8ae0*/  NOP ;  /* 0x0000000000007918 */ /* 0x000fc00000000000 */
[----:B------:R-:W-:-:S00]  /*8af0*/  NOP ;  /* 0x0000000000007918 */ /* 0x000fc00000000000 */
.L_x_230:


//--------------------- .nv.global.init           --------------------------
	.section	.nv.global.init,"aw",@progbits
.nv.global.init:
	.type		$str$22,@object
	.size		$str$22,($str$23 - $str$22)
$str$22:
        /*0000*/ 	.byte	0x6b, 0x5f, 0x74, 0x69, 0x6c, 0x65, 0x5f, 0x63, 0x6f, 0x75, 0x6e, 0x74, 0x20, 0x3e, 0x3d, 0x20
        /*0010*/ 	.byte	0x31, 0x00
	.type		$str$23,@object
	.size		$str$23,(__unnamed_1 - $str$23)
$str$23:
        /*0012*/ 	.byte	0x2f, 0x74, 0x6d, 0x70, 0x2f, 0x63, 0x75, 0x74, 0x6c, 0x61, 0x73, 0x73, 0x5f, 0x73, 0x77, 0x65
        /*0022*/ 	.byte	0x65, 0x70, 0x5f, 0x73, 0x72, 0x63, 0x2f, 0x69, 0x6e, 0x63, 0x6c, 0x75, 0x64, 0x65, 0x2f, 0x63
        /*0032*/ 	.byte	0x75, 0x74, 0x6c, 0x61, 0x73, 0x73, 0x2f, 0x67, 0x65, 0x6d, 0x6d, 0x2f, 0x63, 0x6f, 0x6c, 0x6c
        /*0042*/ 	.byte	0x65, 0x63, 0x74, 0x69, 0x76, 0x65, 0x2f, 0x73, 0x6d, 0x39, 0x30, 0x5f, 0x6d, 0x6d, 0x61, 0x5f
        /*0052*/ 	.byte	0x74, 0x6d, 0x61, 0x5f, 0x67, 0x6d, 0x6d, 0x61, 0x5f, 0x73, 0x73, 0x5f, 0x77, 0x61, 0x72, 0x70
        /*0062*/ 	.byte	0x73, 0x70, 0x65, 0x63, 0x69, 0x61, 0x6c, 0x69, 0x7a, 0x65, 0x64, 0x2e, 0x68, 0x70, 0x70, 0x00
	.type		__unnamed_1,@object
	.size		__unnamed_1,(.L_0 - __unnamed_1)
__unnamed_1:
        /*0072*/ 	.byte	0x76, 0x6f, 0x69, 0x64, 0x20, 0x63, 0x75, 0x74, 0x6c, 0x61, 0x73, 0x73, 0x3a, 0x3a, 0x67, 0x65
        /* <DEDUP_REMOVED lines=180> */
        /*0bc2*/ 	.byte	0x3a, 0x3a, 0x69, 0x64, 0x65, 0x6e, 0x74, 0x69, 0x74, 0x79, 0x5d, 0x00
.L_0:


//--------------------- .nv.shared._ZN7cutlass13device_kernelINS_4gemm6kernel13GemmUniversalIN4cute5tupleIJiiiiEEENS1_10collective13CollectiveMmaINS1_34MainloopSm90TmaGmmaWarpSpecializedILi18ENS5_IJNS4_1CILi8EEENSA_ILi1EEESC_EEENS1_32KernelTmaWarpSpecializedPingpongEEENS5_IJNSA_ILi64EEENSA_ILi128EEENSA_ILi32EEEEEENS_10bfloat16_tENS5_IJlSC_lEEESK_SL_NS4_8TiledMMAINS4_8MMA_AtomIJNS4_4SM904GMMA28MMA_64x128x16_F32BF16BF16_SSILNSP_5MajorE0ELSR_0ELNSP_7ScaleInE1ELSS_1EEEEEENS4_6LayoutINS5_IJSC_SC_SC_EEENS5_IJNSA_ILi0EEESX_SX_EEEEENS5_IJNS4_10UnderscoreES10_S10_EEEEENS4_13SM90_TMA_LOADENS4_14ComposedLayoutINS4_7SwizzleILi2ELi4ELi3EEENS4_18smem_ptr_flag_bitsILi16EEENSV_INS5_IJSB_SI_EEENS5_IJSI_SC_EEEEEEEvNS4_8identityENS4_23SM90_TMA_LOAD_MULTICASTES1C_vS1D_EENS_8epilogue10collective6detail29Sm90TmaWarpSpecializedAdapterINS1H_15DefaultEpilogueISK_SL_SL_NS1G_6thread17LinearCombinationISK_Li1EffLNS1L_9ScaleType4KindE0ELNS_15FloatRoundStyleE2ESK_EENS1_15EpilogueDefaultEEEEEvvEEEEvNT_6ParamsE --------------------------
	.section	.nv.shared._ZN7cutlass13device_kernelINS_4gemm6kernel13GemmUniversalIN4cute5tupleIJiiiiEEENS1_10collective13CollectiveMmaINS1_34MainloopSm90TmaGmmaWarpSpecializedILi18ENS5_IJNS4_1CILi8EEENSA_ILi1EEESC_EEENS1_32KernelTmaWarpSpecializedPingpongEEENS5_IJNSA_ILi64EEENSA_ILi128EEENSA_ILi32EEEEEENS_10bfloat16_tENS5_IJlSC_lEEESK_SL_NS4_8TiledMMAINS4_8MMA_AtomIJNS4_4SM904GMMA28MMA_64x128x16_F32BF16BF16_SSILNSP_5MajorE0ELSR_0ELNSP_7ScaleInE1ELSS_1EEEEEENS4_6LayoutINS5_IJSC_SC_SC_EEENS5_IJNSA_ILi0EEESX_SX_EEEEENS5_IJNS4_10UnderscoreES10_S10_EEEEENS4_13SM90_TMA_LOADENS4_14ComposedLayoutINS4_7SwizzleILi2ELi4ELi3EEENS4_18smem_ptr_flag_bitsILi16EEENSV_INS5_IJSB_SI_EEENS5_IJSI_SC_EEEEEEEvNS4_8identityENS4_23SM90_TMA_LOAD_MULTICASTES1C_vS1D_EENS_8epilogue10collective6detail29Sm90TmaWarpSpecializedAdapterINS1H_15DefaultEpilogueISK_SL_SL_NS1G_6thread17LinearCombinationISK_Li1EffLNS1L_9ScaleType4KindE0ELNS_15FloatRoundStyleE2ESK_EENS1_15EpilogueDefaultEEEEEvvEEEEvNT_6ParamsE,"aw",@nobits
	.sectionflags	@""
	.align	16
	.zero		1024


//--------------------- .nv.shared.reserved.0     --------------------------
	.section	.nv.shared.reserved.0,"aw",@nobits
	.weak		__nv_reservedSMEM_offset_0_alias
	.size		__nv_reservedSMEM_offset_0_alias, 0, 0
	.other		__nv_reservedSMEM_offset_0_alias,@"STO_CUDA_RESERVED_SHARED STV_DEFAULT"
__nv_reservedSMEM_offset_0_alias:
	.zero		0


//--------------------- .nv.global                --------------------------
	.section	.nv.global,"aw",@nobits
.nv.global:
	.type		_ZN40_INTERNAL_91f26126_4_k_cu_4c770c23_207494cute1_E,@object
	.size		_ZN40_INTERNAL_91f26126_4_k_cu_4c770c23_207494cute1_E,(_ZN40_INTERNAL_91f26126_4_k_cu_4c770c23_207494cuda3std3__45__cpo6cbeginE - _ZN40_INTERNAL_91f26126_4_k_cu_4c770c23_207494cute1_E)
_ZN40_INTERNAL_91f26126_4_k_cu_4c770c23_207494cute1_E:
	.zero		1
	.type		_ZN40_INTERNAL_91f26126_4_k_cu_4c770c23_207494cuda3std3__45__cpo6cbeginE,@object
	.size		_ZN40_INTERNAL_91f26126_4_k_cu_4c770c23_207494cuda3std3__45__cpo6cbeginE,(_ZN40_INTERNAL_91f26126_4_k_cu_4c770c23_207494cuda3std3__48in_placeE - _ZN40_INTERNAL_91f26126_4_k_cu_4c770c23_207494cuda3std3__45__cpo6cbeginE)
_ZN40_INTERNAL_91f26126_4_k_cu_4c770c23_207494cuda3std3__45__cpo6cbeginE:
	.zero		1
	.type		_ZN40_INTERNAL_91f26126_4_k_cu_4c770c23_207494cuda3std3__48in_placeE,@object
	.size		_ZN40_INTERNAL_91f26126_4_k_cu_4c770c23_207494cuda3std3__48in_placeE,(_ZN40_INTERNAL_91f26126_4_k_cu_4c770c23_207494cuda3std6ranges3__45__cpo9iter_moveE - _ZN40_INTERNAL_91f26126_4_k_cu_4c770c23_207494cuda3std3__48in_placeE)
_ZN40_INTERNAL_91f26126_4_k_cu_4c770c23_207494cuda3std3__48in_placeE:
	.zero		1
	.type		_ZN40_INTERNAL_91f26126_4_k_cu_4c770c23_207494cuda3std6ranges3__45__cpo9iter_moveE,@object
	.size		_ZN40_INTERNAL_91f26126_4_k_cu_4c770c23_207494cuda3std6ranges3__45__cpo9iter_moveE,(_ZN40_INTERNAL_91f26126_4_k_cu_4c770c23_207494cuda3std3__45__cpo5beginE - _ZN40_INTERNAL_91f26126_4_k_cu_4c770c23_207494cuda3std6ranges3__45__cpo9iter_moveE)
_ZN40_INTERNAL_91f26126_4_k_cu_4c770c23_207494cuda3std6ranges3__45__cpo9iter_moveE:
	.zero		1
	.type		_ZN40_INTERNAL_91f26126_4_k_cu_4c770c23_207494cuda3std3__45__cpo5beginE,@object
	.size		_ZN40_INTERNAL_91f26126_4_k_cu_4c770c23_207494cuda3std3__45__cpo5beginE,(_ZN40_INTERNAL_91f26126_4_k_cu_4c770c23_207494cuda3std3__442_GLOBAL__N__91f26126_4_k_cu_4c770c23_207496ignoreE - _ZN40_INTERNAL_91f26126_4_k_cu_4c770c23_207494cuda3std3__45__cpo5beginE)
_ZN40_INTERNAL_91f26126_4_k_cu_4c770c23_207494cuda3std3__45__cpo5beginE:
	.zero		1
	.type		_ZN40_INTERNAL_91f26126_4_k_cu_4c770c23_207494cuda3std3__442_GLOBAL__N__91f26126_4_k_cu_4c770c23_207496ignoreE,@object
	.size		_ZN40_INTERNAL_91f26126_4_k_cu_4c770c23_207494cuda3std3__442_GLOBAL__N__91f26126_4_k_cu_4c770c23_207496ignoreE,(_ZN40_INTERNAL_91f26126_4_k_cu_4c770c23_207494cute7productE - _ZN40_INTERNAL_91f26126_4_k_cu_4c770c23_207494cuda3std3__442_GLOBAL__N__91f26126_4_k_cu_4c770c23_207496ignoreE)
_ZN40_INTERNAL_91f26126_4_k_cu_4c770c23_207494cuda3std3__442_GLOBAL__N__91f26126_4_k_cu_4c770c23_207496ignoreE:
	.zero		1
	.type		_ZN40_INTERNAL_91f26126_4_k_cu_4c770c23_207494cute7productE,@object
	.size		_ZN40_INTERNAL_91f26126_4_k_cu_4c770c23_207494cute7productE,(_ZN40_INTERNAL_91f26126_4_k_cu_4c770c23_207494cuda3std3__45__cpo3endE - _ZN40_INTERNAL_91f26126_4_k_cu_4c770c23_207494cute7productE)
_ZN40_INTERNAL_91f26126_4_k_cu_4c770c23_207494cute7productE:
	.zero		1
	.type		_ZN40_INTERNAL_91f26126_4_k_cu_4c770c23_207494cuda3std3__45__cpo3endE,@object
	.size		_ZN40_INTERNAL_91f26126_4_k_cu_4c770c23_207494cuda3std3__45__cpo3endE,(_ZN40_INTERNAL_91f26126_4_k_cu_4c770c23_207494cuda3std3__419piecewise_constructE - _ZN40_INTERNAL_91f26126_4_k_cu_4c770c23_207494cuda3std3__45__cpo3endE)
_ZN40_INTERNAL_91f26126_4_k_cu_4c770c23_207494cuda3std3__45__cpo3endE:
	.zero		1
	.type		_ZN40_INTERNAL_91f26126_4_k_cu_4c770c23_207494cuda3std3__419piecewise_constructE,@object
	.size		_ZN40_INTERNAL_91f26126_4_k_cu_4c770c23_207494cuda3std3__419piecewise_constructE,(_ZN40_INTERNAL_91f26126_4_k_cu_4c770c23_207494cuda3std3__45__cpo4cendE - _ZN40_INTERNAL_91f26126_4_k_cu_4c770c23_207494cuda3std3__419piecewise_constructE)
_ZN40_INTERNAL_91f26126_4_k_cu_4c770c23_207494cuda3std3__419piecewise_constructE:
	.zero		1
	.type		_ZN40_INTERNAL_91f26126_4_k_cu_4c770c23_207494cuda3std3__45__cpo4cendE,@object
	.size		_ZN40_INTERNAL_91f26126_4_k_cu_4c770c23_207494cuda3std3__45__cpo4cendE,(_ZN40_INTERNAL_91f26126_4_k_cu_4c770c23_207494cuda3std6ranges3__45__cpo4swapE - _ZN40_INTERNAL_91f26126_4_k_cu_4c770c23_207494cuda3std3__45__cpo4cendE)
_ZN40_INTERNAL_91f26126_4_k_cu_4c770c23_207494cuda3std3__45__cpo4cendE:
	.zero		1
	.type		_ZN40_INTERNAL_91f26126_4_k_cu_4c770c23_207494cuda3std6ranges3__45__cpo4swapE,@object
	.size		_ZN40_INTERNAL_91f26126_4_k_cu_4c770c23_207494cuda3std6ranges3__45__cpo4swapE,(.L_8 - _ZN40_INTERNAL_91f26126_4_k_cu_4c770c23_207494cuda3std6ranges3__45__cpo4swapE)
_ZN40_INTERNAL_91f26126_4_k_cu_4c770c23_207494cuda3std6ranges3__45__cpo4swapE:
	.zero		1
.L_8:


//--------------------- .nv.constant0._ZN7cutlass13device_kernelINS_4gemm6kernel13GemmUniversalIN4cute5tupleIJiiiiEEENS1_10collective13CollectiveMmaINS1_34MainloopSm90TmaGmmaWarpSpecializedILi18ENS5_IJNS4_1CILi8EEENSA_ILi1EEESC_EEENS1_32KernelTmaWarpSpecializedPingpongEEENS5_IJNSA_ILi64EEENSA_ILi128EEENSA_ILi32EEEEEENS_10bfloat16_tENS5_IJlSC_lEEESK_SL_NS4_8TiledMMAINS4_8MMA_AtomIJNS4_4SM904GMMA28MMA_64x128x16_F32BF16BF16_SSILNSP_5MajorE0ELSR_0ELNSP_7ScaleInE1ELSS_1EEEEEENS4_6LayoutINS5_IJSC_SC_SC_EEENS5_IJNSA_ILi0EEESX_SX_EEEEENS5_IJNS4_10UnderscoreES10_S10_EEEEENS4_13SM90_TMA_LOADENS4_14ComposedLayoutINS4_7SwizzleILi2ELi4ELi3EEENS4_18smem_ptr_flag_bitsILi16EEENSV_INS5_IJSB_SI_EEENS5_IJSI_SC_EEEEEEEvNS4_8identityENS4_23SM90_TMA_LOAD_MULTICASTES1C_vS1D_EENS_8epilogue10collective6detail29Sm90TmaWarpSpecializedAdapterINS1H_15DefaultEpilogueISK_SL_SL_NS1G_6thread17LinearCombinationISK_Li1EffLNS1L_9ScaleType4KindE0ELNS_15FloatRoundStyleE2ESK_EENS1_15EpilogueDefaultEEEEEvvEEEEvNT_6ParamsE --------------------------
	.section	.nv.constant0._ZN7cutlass13device_kernelINS_4gemm6kernel13GemmUniversalIN4cute5tupleIJiiiiEEENS1_10collective13CollectiveMmaINS1_34MainloopSm90TmaGmmaWarpSpecializedILi18ENS5_IJNS4_1CILi8EEENSA_ILi1EEESC_EEENS1_32KernelTmaWarpSpecializedPingpongEEENS5_IJNSA_ILi64EEENSA_ILi128EEENSA_ILi32EEEEEENS_10bfloat16_tENS5_IJlSC_lEEESK_SL_NS4_8TiledMMAINS4_8MMA_AtomIJNS4_4SM904GMMA28MMA_64x128x16_F32BF16BF16_SSILNSP_5MajorE0ELSR_0ELNSP_7ScaleInE1ELSS_1EEEEEENS4_6LayoutINS5_IJSC_SC_SC_EEENS5_IJNSA_ILi0EEESX_SX_EEEEENS5_IJNS4_10UnderscoreES10_S10_EEEEENS4_13SM90_TMA_LOADENS4_14ComposedLayoutINS4_7SwizzleILi2ELi4ELi3EEENS4_18smem_ptr_flag_bitsILi16EEENSV_INS5_IJSB_SI_EEENS5_IJSI_SC_EEEEEEEvNS4_8identityENS4_23SM90_TMA_LOAD_MULTICASTES1C_vS1D_EENS_8epilogue10collective6detail29Sm90TmaWarpSpecializedAdapterINS1H_15DefaultEpilogueISK_SL_SL_NS1G_6thread17LinearCombinationISK_Li1EffLNS1L_9ScaleType4KindE0ELNS_15FloatRoundStyleE2ESK_EENS1_15EpilogueDefaultEEEEEvvEEEEvNT_6ParamsE,"a",@progbits
	.sectionflags	@""
	.align	4
.nv.constant0._ZN7cutlass13device_kernelINS_4gemm6kernel13GemmUniversalIN4cute5tupleIJiiiiEEENS1_10collective13CollectiveMmaINS1_34MainloopSm90TmaGmmaWarpSpecializedILi18ENS5_IJNS4_1CILi8EEENSA_ILi1EEESC_EEENS1_32KernelTmaWarpSpecializedPingpongEEENS5_IJNSA_ILi64EEENSA_ILi128EEENSA_ILi32EEEEEENS_10bfloat16_tENS5_IJlSC_lEEESK_SL_NS4_8TiledMMAINS4_8MMA_AtomIJNS4_4SM904GMMA28MMA_64x128x16_F32BF16BF16_SSILNSP_5MajorE0ELSR_0ELNSP_7ScaleInE1ELSS_1EEEEEENS4_6LayoutINS5_IJSC_SC_SC_EEENS5_IJNSA_ILi0EEESX_SX_EEEEENS5_IJNS4_10UnderscoreES10_S10_EEEEENS4_13SM90_TMA_LOADENS4_14ComposedLayoutINS4_7SwizzleILi2ELi4ELi3EEENS4_18smem_ptr_flag_bitsILi16EEENSV_INS5_IJSB_SI_EEENS5_IJSI_SC_EEEEEEEvNS4_8identityENS4_23SM90_TMA_LOAD_MULTICASTES1C_vS1D_EENS_8epilogue10collective6detail29Sm90TmaWarpSpecializedAdapterINS1H_15DefaultEpilogueISK_SL_SL_NS1G_6thread17LinearCombinationISK_Li1EffLNS1L_9ScaleType4KindE0ELNS_15FloatRoundStyleE2ESK_EENS1_15EpilogueDefaultEEEEEvvEEEEvNT_6ParamsE:
	.zero		1664


//--------------------- SYMBOLS --------------------------

	.type		.nv.reservedSmem.offset0,@object
	.size		.nv.reservedSmem.offset0,0x4
	.type		__assertfail,@function
